	.target	sm_90a

	.elftype	@"ET_EXEC"


//--------------------- .note.nv.tkinfo           --------------------------
	.section	.note.nv.tkinfo,"",@"SHT_NOTE"
	.sectionflags	@"SHF_NOTE_NV_TKINFO"
	.tkinfo
        /*0018*/ 	.word	0x00000002
        /*0030*/ 	.string	""
        /*0030*/ 	.string	"ptxas"
        /*0030*/ 	.string	"Cuda compilation tools, release 13.0, V13.0.88"
        /*0030*/ 	.string	"Build cuda_13.0.r13.0/compiler.36424714_0"
        /*0030*/ 	.string	"-arch sm_90a -m 64 "



//--------------------- .note.nv.cuinfo           --------------------------
	.section	.note.nv.cuinfo,"",@"SHT_NOTE"
	.sectionflags	@"SHF_NOTE_NV_CUINFO"
        /*0018*/ 	.short	0x0002
        /*001a*/ 	.short	0x005a
        /*001c*/ 	.short	0x0082
	.zero		2


//--------------------- .nv.info                  --------------------------
	.section	.nv.info,"",@"SHT_CUDA_INFO"
	.align	4


	//----- nvinfo : EIATTR_REGCOUNT
	.align		4
        /*0000*/ 	.byte	0x04, 0x2f
        /*0002*/ 	.short	(.L_15 - .L_14)
	.align		4
.L_14:
        /*0004*/ 	.word	index@(_ZN7cutlass13device_kernelINS_4fmha6kernel13FmhaKernelTmaINS1_10collective15FmhaMainloopTmaINS_6half_tEfN4cute5tupleIJNS7_1CILi64EEENS9_ILi128EEESA_EEENS4_12CausalFusionEJEEENS4_15FmhaFwdEpilogueIS6_fNS8_IJSA_SA_SB_EEEEEJEEEEEvNT_6ParamsE)
        /*0008*/ 	.word	0x00000097


	//----- nvinfo : EIATTR_FRAME_SIZE
	.align		4
.L_15:
        /*000c*/ 	.byte	0x04, 0x11
        /*000e*/ 	.short	(.L_17 - .L_16)
	.align		4
.L_16:
        /*0010*/ 	.word	index@($__internal_0_$__cuda_sm20_rcp_rn_f32_slowpath)
        /*0014*/ 	.word	0x00000000


	//----- nvinfo : EIATTR_FRAME_SIZE
	.align		4
.L_17:
        /*0018*/ 	.byte	0x04, 0x11
        /*001a*/ 	.short	(.L_19 - .L_18)
	.align		4
.L_18:
        /*001c*/ 	.word	index@(_ZN7cutlass13device_kernelINS_4fmha6kernel13FmhaKernelTmaINS1_10collective15FmhaMainloopTmaINS_6half_tEfN4cute5tupleIJNS7_1CILi64EEENS9_ILi128EEESA_EEENS4_12CausalFusionEJEEENS4_15FmhaFwdEpilogueIS6_fNS8_IJSA_SA_SB_EEEEEJEEEEEvNT_6ParamsE)
        /*0020*/ 	.word	0x00000000


	//----- nvinfo : EIATTR_MIN_STACK_SIZE
	.align		4
.L_19:
        /*0024*/ 	.byte	0x04, 0x12
        /*0026*/ 	.short	(.L_21 - .L_20)
	.align		4
.L_20:
        /*0028*/ 	.word	index@(_ZN7cutlass13device_kernelINS_4fmha6kernel13FmhaKernelTmaINS1_10collective15FmhaMainloopTmaINS_6half_tEfN4cute5tupleIJNS7_1CILi64EEENS9_ILi128EEESA_EEENS4_12CausalFusionEJEEENS4_15FmhaFwdEpilogueIS6_fNS8_IJSA_SA_SB_EEEEEJEEEEEvNT_6ParamsE)
        /*002c*/ 	.word	0x00000000
.L_21:


//--------------------- .nv.compat                --------------------------
	.section	.nv.compat,"",@"SHT_CUDA_COMPAT_INFO"
	.align	4
        /*0000*/ 	.byte	0x02, 0x09, 0x01, 0x00, 0x02, 0x02, 0x04, 0x00, 0x02, 0x05, 0x05, 0x00, 0x03, 0x07, 0x01, 0x01
        /*0010*/ 	.byte	0x02, 0x03, 0x01, 0x00, 0x02, 0x06, 0x01, 0x00, 0x04, 0x0b, 0x08, 0x00, 0x00, 0x00, 0x00, 0x00
        /*0020*/ 	.byte	0x00, 0x00, 0x00, 0x00


//--------------------- .nv.info._ZN7cutlass13device_kernelINS_4fmha6kernel13FmhaKernelTmaINS1_10collective15FmhaMainloopTmaINS_6half_tEfN4cute5tupleIJNS7_1CILi64EEENS9_ILi128EEESA_EEENS4_12CausalFusionEJEEENS4_15FmhaFwdEpilogueIS6_fNS8_IJSA_SA_SB_EEEEEJEEEEEvNT_6ParamsE --------------------------
	.section	.nv.info._ZN7cutlass13device_kernelINS_4fmha6kernel13FmhaKernelTmaINS1_10collective15FmhaMainloopTmaINS_6half_tEfN4cute5tupleIJNS7_1CILi64EEENS9_ILi128EEESA_EEENS4_12CausalFusionEJEEENS4_15FmhaFwdEpilogueIS6_fNS8_IJSA_SA_SB_EEEEEJEEEEEvNT_6ParamsE,"",@"SHT_CUDA_INFO"
	.sectionflags	@""
	.align	4


	//----- nvinfo : EIATTR_CUDA_API_VERSION
	.align		4
        /*0000*/ 	.byte	0x04, 0x37
        /*0002*/ 	.short	(.L_23 - .L_22)
.L_22:
        /*0004*/ 	.word	0x00000082


	//----- nvinfo : EIATTR_KPARAM_INFO
	.align		4
.L_23:
        /*0008*/ 	.byte	0x04, 0x17
        /*000a*/ 	.short	(.L_25 - .L_24)
.L_24:
        /*000c*/ 	.word	0x00000000
        /*0010*/ 	.short	0x0000
        /*0012*/ 	.short	0x0070
        /*0014*/ 	.byte	0x00, 0xf0, 0x01, 0x20


	//----- nvinfo : EIATTR_SPARSE_MMA_MASK
	.align		4
.L_25:
        /*0018*/ 	.byte	0x03, 0x50
        /*001a*/ 	.short	0x0000


	//----- nvinfo : EIATTR_MAXREG_COUNT
	.align		4
        /*001c*/ 	.byte	0x03, 0x1b
        /*001e*/ 	.short	0x00ff


	//----- nvinfo : EIATTR_NUM_BARRIERS
	.align		4
        /*0020*/ 	.byte	0x02, 0x4c
        /*0022*/ 	.byte	0x02
	.zero		1


	//----- nvinfo : EIATTR_EXTERNS
	.align		4
        /*0024*/ 	.byte	0x04, 0x0f
        /*0026*/ 	.short	(.L_27 - .L_26)


	//   ....[0]....
	.align		4
.L_26:
        /*0028*/ 	.word	index@(__assertfail)


	//----- nvinfo : EIATTR_MERCURY_ISA_VERSION
	.align		4
.L_27:
        /*002c*/ 	.byte	0x03, 0x5f
        /*002e*/ 	.short	0x0101


	//----- nvinfo : EIATTR_COOP_GROUP_MASK_REGIDS
	.align		4
        /*0030*/ 	.byte	0x04, 0x29
        /*0032*/ 	.short	(.L_29 - .L_28)


	//   ....[0]....
.L_28:
        /*0034*/ 	.word	0xffffffff


	//   ....[1]....
        /*0038*/ 	.word	0xffffffff


	//   ....[2]....
        /*003c*/ 	.word	0xffffffff


	//   ....[3]....
        /*0040*/ 	.word	0xffffffff


	//   ....[4]....
        /*0044*/ 	.word	0xffffffff


	//   ....[5]....
        /*0048*/ 	.word	0xffffffff


	//   ....[6]....
        /*004c*/ 	.word	0xffffffff


	//   ....[7]....
        /*0050*/ 	.word	0xffffffff


	//   ....[8]....
        /*0054*/ 	.word	0xffffffff


	//   ....[9]....
        /*0058*/ 	.word	0xffffffff


	//   ....[10]....
        /*005c*/ 	.word	0xffffffff


	//   ....[11]....
        /*0060*/ 	.word	0xffffffff


	//   ....[12]....
        /*0064*/ 	.word	0xffffffff


	//   ....[13]....
        /*0068*/ 	.word	0xffffffff


	//   ....[14]....
        /*006c*/ 	.word	0xffffffff


	//   ....[15]....
        /*0070*/ 	.word	0xffffffff


	//   ....[16]....
        /*0074*/ 	.word	0xffffffff


	//   ....[17]....
        /*0078*/ 	.word	0xffffffff


	//   ....[18]....
        /*007c*/ 	.word	0xffffffff


	//   ....[19]....
        /*0080*/ 	.word	0xffffffff


	//   ....[20]....
        /*0084*/ 	.word	0xffffffff


	//----- nvinfo : EIATTR_COOP_GROUP_INSTR_OFFSETS
	.align		4
.L_29:
        /*0088*/ 	.byte	0x04, 0x28
        /*008a*/ 	.short	(.L_31 - .L_30)


	//   ....[0]....
.L_30:
        /*008c*/ 	.word	0x00000050


	//   ....[1]....
        /*0090*/ 	.word	0x00000140


	//   ....[2]....
        /*0094*/ 	.word	0x00000270


	//   ....[3]....
        /*0098*/ 	.word	0x00000410


	//   ....[4]....
        /*009c*/ 	.word	0x00000580


	//   ....[5]....
        /*00a0*/ 	.word	0x00002060


	//   ....[6]....
        /*00a4*/ 	.word	0x00002130


	//   ....[7]....
        /*00a8*/ 	.word	0x00002990


	//   ....[8]....
        /*00ac*/ 	.word	0x00002ac0


	//   ....[9]....
        /*00b0*/ 	.word	0x00004a50


	//   ....[10]....
        /*00b4*/ 	.word	0x00004a60


	//   ....[11]....
        /*00b8*/ 	.word	0x00004a90


	//   ....[12]....
        /*00bc*/ 	.word	0x00004aa0


	//   ....[13]....
        /*00c0*/ 	.word	0x00008280


	//   ....[14]....
        /*00c4*/ 	.word	0x00008290


	//   ....[15]....
        /*00c8*/ 	.word	0x000082c0


	//   ....[16]....
        /*00cc*/ 	.word	0x000082d0


	//   ....[17]....
        /*00d0*/ 	.word	0x0000a890


	//   ....[18]....
        /*00d4*/ 	.word	0x0000a8d0


	//   ....[19]....
        /*00d8*/ 	.word	0x0000a910


	//   ....[20]....
        /*00dc*/ 	.word	0x0000a930


	//----- nvinfo : EIATTR_SYSCALL_OFFSETS
	.align		4
.L_31:
        /*00e0*/ 	.byte	0x04, 0x46
        /*00e2*/ 	.short	(.L_33 - .L_32)


	//   ....[0]....
.L_32:
        /*00e4*/ 	.word	0x0000b270


	//   ....[1]....
        /*00e8*/ 	.word	0x0000b390


	//----- nvinfo : EIATTR_MBARRIER_INSTR_OFFSETS
	.align		4
.L_33:
        /*00ec*/ 	.byte	0x04, 0x39
        /*00ee*/ 	.short	(.L_35 - .L_34)


	//   ....[0]....
.L_34:
        /*00f0*/ 	.word	0x00000240
        /*00f4*/ 	.word	0x000000ff
        /*00f8*/ 	.word	0x00012040
        /*00fc*/ 	.short	0x0100
        /*00fe*/ 	.byte	0x08
	.zero		1


	//   ....[1]....
        /*0100*/ 	.word	0x00000250
        /*0104*/ 	.word	0x000000ff
        /*0108*/ 	.word	0x00012048
        /*010c*/ 	.short	0x0100
        /*010e*/ 	.byte	0x08
	.zero		1


	//   ....[2]....
        /*0110*/ 	.word	0x00000380
        /*0114*/ 	.word	0x000000ff
        /*0118*/ 	.word	0x00012000
        /*011c*/ 	.short	0x0100
        /*011e*/ 	.byte	0x08
	.zero		1


	//   ....[3]....
        /*0120*/ 	.word	0x00000390
        /*0124*/ 	.word	0x000000ff
        /*0128*/ 	.word	0x00012020
        /*012c*/ 	.short	0x0100
        /*012e*/ 	.byte	0x08
	.zero		1


	//   ....[4]....
        /*0130*/ 	.word	0x000003a0
        /*0134*/ 	.word	0x000000ff
        /*0138*/ 	.word	0x00012008
        /*013c*/ 	.short	0x0100
        /*013e*/ 	.byte	0x08
	.zero		1


	//   ....[5]....
        /*0140*/ 	.word	0x000003b0
        /*0144*/ 	.word	0x000000ff
        /*0148*/ 	.word	0x00012028
        /*014c*/ 	.short	0x0100
        /*014e*/ 	.byte	0x08
	.zero		1


	//   ....[6]....
        /*0150*/ 	.word	0x000003c0
        /*0154*/ 	.word	0x000000ff
        /*0158*/ 	.word	0x00012010
        /*015c*/ 	.short	0x0100
        /*015e*/ 	.byte	0x08
	.zero		1


	//   ....[7]....
        /*0160*/ 	.word	0x000003d0
        /*0164*/ 	.word	0x000000ff
        /*0168*/ 	.word	0x00012030
        /*016c*/ 	.short	0x0100
        /*016e*/ 	.byte	0x08
	.zero		1


	//   ....[8]....
        /*0170*/ 	.word	0x000003e0
        /*0174*/ 	.word	0x000000ff
        /*0178*/ 	.word	0x00012018
        /*017c*/ 	.short	0x0100
        /*017e*/ 	.byte	0x08
	.zero		1


	//   ....[9]....
        /*0180*/ 	.word	0x000003f0
        /*0184*/ 	.word	0x000000ff
        /*0188*/ 	.word	0x00012038
        /*018c*/ 	.short	0x0100
        /*018e*/ 	.byte	0x08
	.zero		1


	//   ....[10]....
        /*0190*/ 	.word	0x00000520
        /*0194*/ 	.word	0x000000ff
        /*0198*/ 	.word	0x00012050
        /*019c*/ 	.short	0x0100
        /*019e*/ 	.byte	0x08
	.zero		1


	//   ....[11]....
        /*01a0*/ 	.word	0x00000530
        /*01a4*/ 	.word	0x000000ff
        /*01a8*/ 	.word	0x00012060
        /*01ac*/ 	.short	0x0100
        /*01ae*/ 	.byte	0x08
	.zero		1


	//   ....[12]....
        /*01b0*/ 	.word	0x00000540
        /*01b4*/ 	.word	0x000000ff
        /*01b8*/ 	.word	0x00012058
        /*01bc*/ 	.short	0x0100
        /*01be*/ 	.byte	0x08
	.zero		1


	//   ....[13]....
        /*01c0*/ 	.word	0x00000550
        /*01c4*/ 	.word	0x000000ff
        /*01c8*/ 	.word	0x00012068
        /*01cc*/ 	.short	0x0100
        /*01ce*/ 	.byte	0x08
	.zero		1


	//   ....[14]....
        /*01d0*/ 	.word	0x00000760
        /*01d4*/ 	.word	0x00000004
        /*01d8*/ 	.word	0x00012048
        /*01dc*/ 	.short	0x010a
        /*01de*/ 	.byte	0x3f
	.zero		1


	//   ....[15]....
        /*01e0*/ 	.word	0x000009f0
        /*01e4*/ 	.word	0x00000004
        /*01e8*/ 	.word	0x00012020
        /*01ec*/ 	.short	0x010a
        /*01ee*/ 	.byte	0x3f
	.zero		1


	//   ....[16]....
        /*01f0*/ 	.word	0x00000bc0
        /*01f4*/ 	.word	0x00000003
        /*01f8*/ 	.word	0x00012020
        /*01fc*/ 	.short	0x010a
        /*01fe*/ 	.byte	0x3f
	.zero		1


	//   ....[17]....
        /*0200*/ 	.word	0x00000df0
        /*0204*/ 	.word	0x00000003
        /*0208*/ 	.word	0x00012020
        /*020c*/ 	.short	0x010a
        /*020e*/ 	.byte	0x3f
	.zero		1


	//   ....[18]....
        /*0210*/ 	.word	0x00001020
        /*0214*/ 	.word	0x00000008
        /*0218*/ 	.word	0x00012020
        /*021c*/ 	.short	0x010a
        /*021e*/ 	.byte	0x3f
	.zero		1


	//   ....[19]....
        /*0220*/ 	.word	0x000012a0
        /*0224*/ 	.word	0x00000002
        /*0228*/ 	.word	0x00012040
        /*022c*/ 	.short	0x010a
        /*022e*/ 	.byte	0x3f
	.zero		1


	//   ....[20]....
        /*0230*/ 	.word	0x00001380
        /*0234*/ 	.word	0x00000002
        /*0238*/ 	.word	0x00012000
        /*023c*/ 	.short	0x010a
        /*023e*/ 	.byte	0x3f
	.zero		1


	//   ....[21]....
        /*0240*/ 	.word	0x00003e10
        /*0244*/ 	.word	0x00000002
        /*0248*/ 	.word	0x00012008
        /*024c*/ 	.short	0x010a
        /*024e*/ 	.byte	0x3f
	.zero		1


	//   ....[22]....
        /*0250*/ 	.word	0x00004120
        /*0254*/ 	.word	0x00000015
        /*0258*/ 	.word	0x00000000
        /*025c*/ 	.short	0x0101
        /*025e*/ 	.byte	0x3f
	.zero		1


	//   ....[23]....
        /*0260*/ 	.word	0x000041e0
        /*0264*/ 	.word	0x00000013
        /*0268*/ 	.word	0x00012000
        /*026c*/ 	.short	0x010a
        /*026e*/ 	.byte	0x3f
	.zero		1


	//   ....[24]....
        /*0270*/ 	.word	0x000043f0
        /*0274*/ 	.word	0x00000012
        /*0278*/ 	.word	0x00012020
        /*027c*/ 	.short	0x010a
        /*027e*/ 	.byte	0x3f
	.zero		1


	//   ....[25]....
        /*0280*/ 	.word	0x00004b60
        /*0284*/ 	.word	0x00000079
        /*0288*/ 	.word	0x00000000
        /*028c*/ 	.short	0x0101
        /*028e*/ 	.byte	0x3f
	.zero		1


	//   ....[26]....
        /*0290*/ 	.word	0x00004e30
        /*0294*/ 	.word	0x0000007e
        /*0298*/ 	.word	0x00012000
        /*029c*/ 	.short	0x010a
        /*029e*/ 	.byte	0x3f
	.zero		1


	//   ....[27]....
        /*02a0*/ 	.word	0x00006c50
        /*02a4*/ 	.word	0x00000015
        /*02a8*/ 	.word	0x00000000
        /*02ac*/ 	.short	0x0101
        /*02ae*/ 	.byte	0x3f
	.zero		1


	//   ....[28]....
        /*02b0*/ 	.word	0x00006cd0
        /*02b4*/ 	.word	0x00000015
        /*02b8*/ 	.word	0x00012020
        /*02bc*/ 	.short	0x010a
        /*02be*/ 	.byte	0x3f
	.zero		1


	//   ....[29]....
        /*02c0*/ 	.word	0x00006fa0
        /*02c4*/ 	.word	0x00000013
        /*02c8*/ 	.word	0x00012000
        /*02cc*/ 	.short	0x010a
        /*02ce*/ 	.byte	0x3f
	.zero		1


	//   ....[30]....
        /*02d0*/ 	.word	0x00007230
        /*02d4*/ 	.word	0x00000012
        /*02d8*/ 	.word	0x00012020
        /*02dc*/ 	.short	0x010a
        /*02de*/ 	.byte	0x3f
	.zero		1


	//   ....[31]....
        /*02e0*/ 	.word	0x00008400
        /*02e4*/ 	.word	0x00000018
        /*02e8*/ 	.word	0x00000000
        /*02ec*/ 	.short	0x0101
        /*02ee*/ 	.byte	0x3f
	.zero		1


	//   ....[32]....
        /*02f0*/ 	.word	0x000086b0
        /*02f4*/ 	.word	0x00000016
        /*02f8*/ 	.word	0x00012000
        /*02fc*/ 	.short	0x010a
        /*02fe*/ 	.byte	0x3f
	.zero		1


	//   ....[33]....
        /*0300*/ 	.word	0x0000a4f0
        /*0304*/ 	.word	0x00000007
        /*0308*/ 	.word	0x00000000
        /*030c*/ 	.short	0x0101
        /*030e*/ 	.byte	0x3f
	.zero		1


	//   ....[34]....
        /*0310*/ 	.word	0x0000a570
        /*0314*/ 	.word	0x00000007
        /*0318*/ 	.word	0x00012020
        /*031c*/ 	.short	0x010a
        /*031e*/ 	.byte	0x3f
	.zero		1


	//----- nvinfo : EIATTR_NUM_MBARRIERS
	.align		4
.L_35:
        /*0320*/ 	.byte	0x03, 0x38
        /*0322*/ 	.short	0x000e


	//----- nvinfo : EIATTR_EXIT_INSTR_OFFSETS
	.align		4
        /*0324*/ 	.byte	0x04, 0x1c
        /*0326*/ 	.short	(.L_37 - .L_36)


	//   ....[0]....
.L_36:
        /*0328*/ 	.word	0x0000bb50


	//----- nvinfo : EIATTR_MAX_THREADS
	.align		4
.L_37:
        /*032c*/ 	.byte	0x04, 0x05
        /*032e*/ 	.short	(.L_39 - .L_38)
.L_38:
        /*0330*/ 	.word	0x00000080
        /*0334*/ 	.word	0x00000001
        /*0338*/ 	.word	0x00000001


	//----- nvinfo : EIATTR_CRS_STACK_SIZE
	.align		4
.L_39:
        /*033c*/ 	.byte	0x04, 0x1e
        /*033e*/ 	.short	(.L_41 - .L_40)
.L_40:
        /*0340*/ 	.word	0x00000000


	//----- nvinfo : EIATTR_CBANK_PARAM_SIZE
	.align		4
.L_41:
        /*0344*/ 	.byte	0x03, 0x19
        /*0346*/ 	.short	0x0870


	//----- nvinfo : EIATTR_PARAM_CBANK
	.align		4
        /*0348*/ 	.byte	0x04, 0x0a
        /*034a*/ 	.short	(.L_43 - .L_42)
	.align		4
.L_42:
        /*034c*/ 	.word	index@(.nv.constant0._ZN7cutlass13device_kernelINS_4fmha6kernel13FmhaKernelTmaINS1_10collective15FmhaMainloopTmaINS_6half_tEfN4cute5tupleIJNS7_1CILi64EEENS9_ILi128EEESA_EEENS4_12CausalFusionEJEEENS4_15FmhaFwdEpilogueIS6_fNS8_IJSA_SA_SB_EEEEEJEEEEEvNT_6ParamsE)
        /*0350*/ 	.short	0x0210
        /*0352*/ 	.short	0x0870


	//----- nvinfo : EIATTR_SW_WAR
	.align		4
.L_43:
        /*0354*/ 	.byte	0x04, 0x36
        /*0356*/ 	.short	(.L_45 - .L_44)
.L_44:
        /*0358*/ 	.word	0x00000008
.L_45:


//--------------------- .nv.callgraph             --------------------------
	.section	.nv.callgraph,"",@"SHT_CUDA_CALLGRAPH"
	.align	4
	.sectionentsize	8
	.align		4
        /*0000*/ 	.word	0x00000000
	.align		4
        /*0004*/ 	.word	0xffffffff
	.align		4
        /*0008*/ 	.word	index@(_ZN7cutlass13device_kernelINS_4fmha6kernel13FmhaKernelTmaINS1_10collective15FmhaMainloopTmaINS_6half_tEfN4cute5tupleIJNS7_1CILi64EEENS9_ILi128EEESA_EEENS4_12CausalFusionEJEEENS4_15FmhaFwdEpilogueIS6_fNS8_IJSA_SA_SB_EEEEEJEEEEEvNT_6ParamsE)
	.align		4
        /*000c*/ 	.word	index@(__assertfail)
	.align		4
        /*0010*/ 	.word	0x00000000
	.align		4
        /*0014*/ 	.word	0xfffffffe
	.align		4
        /*0018*/ 	.word	0x00000000
	.align		4
        /*001c*/ 	.word	0xfffffffd
	.align		4
        /*0020*/ 	.word	0x00000000
	.align		4
        /*0024*/ 	.word	0xfffffffc


//--------------------- .nv.constant4             --------------------------
	.section	.nv.constant4,"a",@progbits
	.align	8
	.align		8
.nv.constant4:
        /*0000*/ 	.dword	__assertfail
	.align		8
        /*0008*/ 	.dword	__unnamed_1
	.align		8
        /*0010*/ 	.dword	_ZN39_INTERNAL_c1025575_4_k_cu_723fce40_29254cuda3std3__45__cpo5beginE
	.align		8
        /*0018*/ 	.dword	_ZN39_INTERNAL_c1025575_4_k_cu_723fce40_29254cuda3std3__45__cpo3endE
	.align		8
        /*0020*/ 	.dword	_ZN39_INTERNAL_c1025575_4_k_cu_723fce40_29254cuda3std3__45__cpo6cbeginE
	.align		8
        /*0028*/ 	.dword	_ZN39_INTERNAL_c1025575_4_k_cu_723fce40_29254cuda3std3__45__cpo4cendE
	.align		8
        /*0030*/ 	.dword	_ZN39_INTERNAL_c1025575_4_k_cu_723fce40_29254cuda3std3__441_GLOBAL__N__c1025575_4_k_cu_723fce40_29256ignoreE
	.align		8
        /*0038*/ 	.dword	_ZN39_INTERNAL_c1025575_4_k_cu_723fce40_29254cuda3std3__419piecewise_constructE
	.align		8
        /*0040*/ 	.dword	_ZN39_INTERNAL_c1025575_4_k_cu_723fce40_29254cuda3std3__48in_placeE
	.align		8
        /*0048*/ 	.dword	_ZN39_INTERNAL_c1025575_4_k_cu_723fce40_29254cuda3std6ranges3__45__cpo4swapE
	.align		8
        /*0050*/ 	.dword	_ZN39_INTERNAL_c1025575_4_k_cu_723fce40_29254cuda3std6ranges3__45__cpo9iter_moveE
	.align		8
        /*0058*/ 	.dword	_ZN39_INTERNAL_c1025575_4_k_cu_723fce40_29254cute7productE
	.align		8
        /*0060*/ 	.dword	_ZN39_INTERNAL_c1025575_4_k_cu_723fce40_29254cute1_E
	.align		8
        /*0068*/ 	.dword	$str$23
	.align		8
        /*0070*/ 	.dword	$str$24


//--------------------- .text._ZN7cutlass13device_kernelINS_4fmha6kernel13FmhaKernelTmaINS1_10collective15FmhaMainloopTmaINS_6half_tEfN4cute5tupleIJNS7_1CILi64EEENS9_ILi128EEESA_EEENS4_12CausalFusionEJEEENS4_15FmhaFwdEpilogueIS6_fNS8_IJSA_SA_SB_EEEEEJEEEEEvNT_6ParamsE --------------------------
	.section	.text._ZN7cutlass13device_kernelINS_4fmha6kernel13FmhaKernelTmaINS1_10collective15FmhaMainloopTmaINS_6half_tEfN4cute5tupleIJNS7_1CILi64EEENS9_ILi128EEESA_EEENS4_12CausalFusionEJEEENS4_15FmhaFwdEpilogueIS6_fNS8_IJSA_SA_SB_EEEEEJEEEEEvNT_6ParamsE,"ax",@progbits
	.align	128
.text._ZN7cutlass13device_kernelINS_4fmha6kernel13FmhaKernelTmaINS1_10collective15FmhaMainloopTmaINS_6half_tEfN4cute5tupleIJNS7_1CILi64EEENS9_ILi128EEESA_EEENS4_12CausalFusionEJEEENS4_15FmhaFwdEpilogueIS6_fNS8_IJSA_SA_SB_EEEEEJEEEEEvNT_6ParamsE:
        .type           _ZN7cutlass13device_kernelINS_4fmha6kernel13FmhaKernelTmaINS1_10collective15FmhaMainloopTmaINS_6half_tEfN4cute5tupleIJNS7_1CILi64EEENS9_ILi128EEESA_EEENS4_12CausalFusionEJEEENS4_15FmhaFwdEpilogueIS6_fNS8_IJSA_SA_SB_EEEEEJEEEEEvNT_6ParamsE,@function
        .size           _ZN7cutlass13device_kernelINS_4fmha6kernel13FmhaKernelTmaINS1_10collective15FmhaMainloopTmaINS_6half_tEfN4cute5tupleIJNS7_1CILi64EEENS9_ILi128EEESA_EEENS4_12CausalFusionEJEEENS4_15FmhaFwdEpilogueIS6_fNS8_IJSA_SA_SB_EEEEEJEEEEEvNT_6ParamsE,(.L_x_78 - _ZN7cutlass13device_kernelINS_4fmha6kernel13FmhaKernelTmaINS1_10collective15FmhaMainloopTmaINS_6half_tEfN4cute5tupleIJNS7_1CILi64EEENS9_ILi128EEESA_EEENS4_12CausalFusionEJEEENS4_15FmhaFwdEpilogueIS6_fNS8_IJSA_SA_SB_EEEEEJEEEEEvNT_6ParamsE)
        .other          _ZN7cutlass13device_kernelINS_4fmha6kernel13FmhaKernelTmaINS1_10collective15FmhaMainloopTmaINS_6half_tEfN4cute5tupleIJNS7_1CILi64EEENS9_ILi128EEESA_EEENS4_12CausalFusionEJEEENS4_15FmhaFwdEpilogueIS6_fNS8_IJSA_SA_SB_EEEEEJEEEEEvNT_6ParamsE,@"STO_CUDA_ENTRY STV_DEFAULT"
_ZN7cutlass13device_kernelINS_4fmha6kernel13FmhaKernelTmaINS1_10collective15FmhaMainloopTmaINS_6half_tEfN4cute5tupleIJNS7_1CILi64EEENS9_ILi128EEESA_EEENS4_12CausalFusionEJEEENS4_15FmhaFwdEpilogueIS6_fNS8_IJSA_SA_SB_EEEEEJEEEEEvNT_6ParamsE:
[----:B------:R-:W1:Y:S01]  /*0000*/  LDC R1, c[0x0][0x28] ;  /* 0x00000a00ff017b82 */ /* 0x000e620000000800 */
[----:B------:R-:W2:Y:S01]  /*0010*/  S2R R16, SR_TID.X ;  /* 0x0000000000107919 */ /* 0x000ea20000002100 */
[----:B------:R-:W-:Y:S01]  /*0020*/  ELECT P0, URZ, PT ;  /* 0x00000000003f782f */ /* 0x000fe20003800000 */
[----:B------:R-:W-:Y:S01]  /*0030*/  BSSY B0, `(.L_x_0) ;  /* 0x0000010000007945 */ /* 0x000fe20003800000 */
[----:B--2---:R-:W-:-:S05]  /*0040*/  SHF.R.U32.HI R10, RZ, 0x5, R16 ;  /* 0x00000005ff0a7819 */ /* 0x004fca0000011610 */
[----:B------:R-:W2:Y:S02]  /*0050*/  SHFL.IDX PT, R0, R10, RZ, 0x1f ;  /* 0x00001fff0a007589 */ /* 0x000ea400000e0000 */
[----:B--2---:R-:W-:-:S13]  /*0060*/  ISETP.NE.OR P0, PT, R0, RZ, !P0 ;  /* 0x000000ff0000720c */ /* 0x004fda0004705670 */
[----:B-1----:R-:W-:Y:S05]  /*0070*/  @P0 BRA `(.L_x_1) ;  /* 0x00000000002c0947 */ /* 0x002fea0003800000 */
[----:B------:R-:W-:Y:S02]  /*0080*/  ULDC.64 UR4, c[0x0][0x198] ;  /* 0x0000660000047ab9 */ /* 0x000fe40000000a00 */
[----:B------:R-:W-:Y:S02]  /*0090*/  UIADD3 UR6, UP0, UR4, 0xf0, URZ ;  /* 0x000000f004067890 */ /* 0x000fe4000ff1e03f */
[----:B------:R-:W-:Y:S02]  /*00a0*/  UIADD3 UR8, UP1, UR4, 0x1f0, URZ ;  /* 0x000001f004087890 */ /* 0x000fe4000ff3e03f */
[----:B------:R-:W-:Y:S02]  /*00b0*/  UIADD3 UR4, UP2, UR4, 0x2f0, URZ ;  /* 0x000002f004047890 */ /* 0x000fe4000ff5e03f */
[----:B------:R-:W-:Y:S02]  /*00c0*/  UIADD3.X UR7, URZ, UR5, URZ, UP0, !UPT ;  /* 0x000000053f077290 */ /* 0x000fe400087fe43f */
[----:B------:R-:W-:-:S02]  /*00d0*/  UIADD3.X UR9, URZ, UR5, URZ, UP1, !UPT ;  /* 0x000000053f097290 */ /* 0x000fc40008ffe43f */
[----:B------:R-:W-:-:S05]  /*00e0*/  UIADD3.X UR5, URZ, UR5, URZ, UP2, !UPT ;  /* 0x000000053f057290 */ /* 0x000fca00097fe43f */
[----:B------:R1:W-:Y:S02]  /*00f0*/  UTMACCTL.PF [UR6] ;  /* 0x00000000060079b9 */ /* 0x0003e40008040000 */
[----:B------:R1:W-:Y:S02]  /*0100*/  UTMACCTL.PF [UR8] ;  /* 0x00000000080079b9 */ /* 0x0003e40008040000 */
[----:B------:R1:W-:Y:S02]  /*0110*/  UTMACCTL.PF [UR4] ;  /* 0x00000000040079b9 */ /* 0x0003e40008040000 */
[----:B-1----:R-:W-:Y:S01]  /*0120*/  NOP ;  /* 0x0000000000007918 */ /* 0x002fe20000000000 */
.L_x_1:
[----:B------:R-:W-:Y:S05]  /*0130*/  BSYNC B0 ;  /* 0x0000000000007941 */ /* 0x000fea0003800000 */
.L_x_0:
[----:B------:R-:W1:Y:S02]  /*0140*/  SHFL.IDX PT, R0, R10, RZ, 0x1f ;  /* 0x00001fff0a007589 */ /* 0x000e6400000e0000 */
[----:B-1----:R-:W-:-:S13]  /*0150*/  ISETP.NE.AND P0, PT, R0, RZ, PT ;  /* 0x000000ff0000720c */ /* 0x002fda0003f05270 */
[----:B------:R-:W-:Y:S05]  /*0160*/  @P0 BRA `(.L_x_2) ;  /* 0x0000000000400947 */ /* 0x000fea0003800000 */
[----:B------:R-:W1:Y:S01]  /*0170*/  S2UR UR8, SR_CgaCtaId ;  /* 0x00000000000879c3 */ /* 0x000e620000008800 */
[----:B------:R-:W-:Y:S01]  /*0180*/  UMOV UR4, 0x400 ;  /* 0x0000040000047882 */ /* 0x000fe20000000000 */
[----:B------:R-:W-:Y:S01]  /*0190*/  UMOV UR5, 0x1 ;  /* 0x0000000100057882 */ /* 0x000fe20000000000 */
[----:B------:R-:W-:Y:S01]  /*01a0*/  UMOV UR6, 0x80 ;  /* 0x0000008000067882 */ /* 0x000fe20000000000 */
[----:B------:R-:W-:Y:S01]  /*01b0*/  ELECT P0, URZ, PT ;  /* 0x00000000003f782f */ /* 0x000fe20003800000 */
[----:B------:R-:W-:-:S04]  /*01c0*/  UIADD3 UR6, -UR6, 0x100000, URZ ;  /* 0x0010000006067890 */ /* 0x000fc8000fffe13f */
[----:B------:R-:W-:Y:S02]  /*01d0*/  USHF.L.U32 UR7, UR6, 0xb, URZ ;  /* 0x0000000b06077899 */ /* 0x000fe4000800063f */
[----:B------:R-:W-:Y:S02]  /*01e0*/  USHF.L.U32 UR6, UR6, 0x1, URZ ;  /* 0x0000000106067899 */ /* 0x000fe4000800063f */
[----:B-1----:R-:W-:Y:S02]  /*01f0*/  ULEA UR8, UR8, UR4, 0x18 ;  /* 0x0000000408087291 */ /* 0x002fe4000f8ec03f */
[----:B------:R-:W-:-:S04]  /*0200*/  UIADD3 UR4, -UR5, 0x100000, URZ ;  /* 0x0010000005047890 */ /* 0x000fc8000fffe13f */
[----:B------:R-:W-:Y:S02]  /*0210*/  USHF.L.U32 UR5, UR4, 0xb, URZ ;  /* 0x0000000b04057899 */ /* 0x000fe4000800063f */
[----:B------:R-:W-:Y:S01]  /*0220*/  USHF.L.U32 UR4, UR4, 0x1, URZ ;  /* 0x0000000104047899 */ /* 0x000fe2000800063f */
[----:B------:R-:W1:Y:S11]  /*0230*/  FENCE.VIEW.ASYNC.S ;  /* 0x00000000000073c6 */ /* 0x000e760000000000 */
[----:B-1----:R1:W2:Y:S01]  /*0240*/  SYNCS.EXCH.64 URZ, [UR8+0x12040], UR4 ;  /* 0x01204004083f75b2 */ /* 0x0022a20008000100 */
[----:B------:R1:W3:Y:S01]  /*0250*/  SYNCS.EXCH.64 URZ, [UR8+0x12048], UR6 ;  /* 0x01204806083f75b2 */ /* 0x0002e20008000100 */
[----:B------:R-:W-:Y:S01]  /*0260*/  NOP ;  /* 0x0000000000007918 */ /* 0x000fe20000000000 */
.L_x_2:
[----:B------:R-:W4:Y:S01]  /*0270*/  SHFL.IDX PT, R0, R10, RZ, 0x1f ;  /* 0x00001fff0a007589 */ /* 0x000f2200000e0000 */
[----:B------:R-:W-:Y:S01]  /*0280*/  NOP ;  /* 0x0000000000007918 */ /* 0x000fe20000000000 */
[----:B----4-:R-:W-:-:S13]  /*0290*/  ISETP.NE.AND P0, PT, R0, RZ, PT ;  /* 0x000000ff0000720c */ /* 0x010fda0003f05270 */
[----:B------:R-:W-:Y:S05]  /*02a0*/  @P0 BRA `(.L_x_3) ;  /* 0x0000000000580947 */ /* 0x000fea0003800000 */
[----:B-1----:R-:W1:Y:S01]  /*02b0*/  S2UR UR5, SR_CgaCtaId ;  /* 0x00000000000579c3 */ /* 0x002e620000008800 */
[----:B------:R-:W-:Y:S01]  /*02c0*/  UMOV UR4, 0x400 ;  /* 0x0000040000047882 */ /* 0x000fe20000000000 */
[----:B------:R-:W-:Y:S01]  /*02d0*/  UMOV UR6, 0x1 ;  /* 0x0000000100067882 */ /* 0x000fe20000000000 */
[----:B------:R-:W-:Y:S01]  /*02e0*/  UMOV UR7, 0x80 ;  /* 0x0000008000077882 */ /* 0x000fe20000000000 */
[----:B------:R-:W-:Y:S01]  /*02f0*/  ELECT P0, URZ, PT ;  /* 0x00000000003f782f */ /* 0x000fe20003800000 */
[----:B-1----:R-:W-:Y:S02]  /*0300*/  ULEA UR8, UR5, UR4, 0x18 ;  /* 0x0000000405087291 */ /* 0x002fe4000f8ec03f */
[----:B------:R-:W-:-:S04]  /*0310*/  UIADD3 UR4, -UR6, 0x100000, URZ ;  /* 0x0010000006047890 */ /* 0x000fc8000fffe13f */
[----:B------:R-:W-:Y:S02]  /*0320*/  USHF.L.U32 UR5, UR4, 0xb, URZ ;  /* 0x0000000b04057899 */ /* 0x000fe4000800063f */
[----:B------:R-:W-:Y:S02]  /*0330*/  USHF.L.U32 UR4, UR4, 0x1, URZ ;  /* 0x0000000104047899 */ /* 0x000fe4000800063f */
[----:B------:R-:W-:-:S04]  /*0340*/  UIADD3 UR6, -UR7, 0x100000, URZ ;  /* 0x0010000007067890 */ /* 0x000fc8000fffe13f */
[----:B------:R-:W-:Y:S02]  /*0350*/  USHF.L.U32 UR7, UR6, 0xb, URZ ;  /* 0x0000000b06077899 */ /* 0x000fe4000800063f */
[----:B------:R-:W-:Y:S01]  /*0360*/  USHF.L.U32 UR6, UR6, 0x1, URZ ;  /* 0x0000000106067899 */ /* 0x000fe2000800063f */
[----:B------:R-:W1:Y:S03]  /*0370*/  FENCE.VIEW.ASYNC.S ;  /* 0x00000000000073c6 */ /* 0x000e660000000000 */
[----:B-1----:R4:W1:Y:S08]  /*0380*/  SYNCS.EXCH.64 URZ, [UR8+0x12000], UR4 ;  /* 0x01200004083f75b2 */ /* 0x0028700008000100 */
[----:B------:R4:W1:Y:S01]  /*0390*/  SYNCS.EXCH.64 URZ, [UR8+0x12020], UR6 ;  /* 0x01202006083f75b2 */ /* 0x0008620008000100 */
[----:B------:R4:W1:Y:S01]  /*03a0*/  SYNCS.EXCH.64 URZ, [UR8+0x12008], UR4 ;  /* 0x01200804083f75b2 */ /* 0x0008620008000100 */
[----:B------:R4:W1:Y:S01]  /*03b0*/  SYNCS.EXCH.64 URZ, [UR8+0x12028], UR6 ;  /* 0x01202806083f75b2 */ /* 0x0008620008000100 */
[----:B------:R4:W1:Y:S01]  /*03c0*/  SYNCS.EXCH.64 URZ, [UR8+0x12010], UR4 ;  /* 0x01201004083f75b2 */ /* 0x0008620008000100 */
[----:B------:R4:W1:Y:S01]  /*03d0*/  SYNCS.EXCH.64 URZ, [UR8+0x12030], UR6 ;  /* 0x01203006083f75b2 */ /* 0x0008620008000100 */
[----:B------:R4:W1:Y:S01]  /*03e0*/  SYNCS.EXCH.64 URZ, [UR8+0x12018], UR4 ;  /* 0x01201804083f75b2 */ /* 0x0008620008000100 */
[----:B------:R4:W1:Y:S02]  /*03f0*/  SYNCS.EXCH.64 URZ, [UR8+0x12038], UR6 ;  /* 0x01203806083f75b2 */ /* 0x0008640008000100 */
[----:B----4-:R-:W-:Y:S01]  /*0400*/  NOP ;  /* 0x0000000000007918 */ /* 0x010fe20000000000 */
.L_x_3:
        /* <DEDUP_REMOVED lines=20> */
[----:B------:R4:W1:Y:S02]  /*0550*/  SYNCS.EXCH.64 URZ, [UR8+0x12068], UR6 ;  /* 0x01206806083f75b2 */ /* 0x0008640008000100 */
[----:B----4-:R-:W-:Y:S01]  /*0560*/  NOP ;  /* 0x0000000000007918 */ /* 0x010fe20000000000 */
.L_x_4:
[----:B------:R-:W4:Y:S01]  /*0570*/  S2UR UR11, SR_CTAID.X ;  /* 0x00000000000b79c3 */ /* 0x000f220000002500 */
[----:B------:R-:W5:Y:S01]  /*0580*/  SHFL.IDX PT, R10, R10, RZ, 0x1f ;  /* 0x00001fff0a0a7589 */ /* 0x000f6200000e0000 */
[----:B-1----:R-:W-:Y:S01]  /*0590*/  ULDC UR4, c[0x0][0x28c] ;  /* 0x0000a30000047ab9 */ /* 0x002fe20000000800 */
[----:B------:R-:W-:Y:S02]  /*05a0*/  ELECT P0, URZ, PT ;  /* 0x00000000003f782f */ /* 0x000fe40003800000 */
[----:B------:R-:W-:Y:S01]  /*05b0*/  SHF.R.S32.HI R3, RZ, 0x1f, R16 ;  /* 0x0000001fff037819 */ /* 0x000fe20000011410 */
[----:B------:R-:W-:Y:S01]  /*05c0*/  UIADD3 UR4, UR4, 0x7f, URZ ;  /* 0x0000007f04047890 */ /* 0x000fe2000fffe03f */
[----:B------:R-:W-:Y:S01]  /*05d0*/  NOP ;  /* 0x0000000000007918 */ /* 0x000fe20000000000 */
[----:B------:R-:W-:Y:S01]  /*05e0*/  BSSY B0, `(.L_x_5) ;  /* 0x000002e000007945 */ /* 0x000fe20003800000 */
[----:B------:R-:W-:Y:S01]  /*05f0*/  LEA.HI R3, R3, R16, RZ, 0x7 ;  /* 0x0000001003037211 */ /* 0x000fe200078f38ff */
[----:B------:R-:W-:Y:S01]  /*0600*/  USHF.R.S32.HI UR5, URZ, 0x1f, UR4 ;  /* 0x0000001f3f057899 */ /* 0x000fe20008011404 */
[----:B------:R-:W1:Y:S01]  /*0610*/  S2UR UR36, SR_CTAID.Y ;  /* 0x00000000002479c3 */ /* 0x000e620000002600 */
[----:B------:R-:W-:-:S02]  /*0620*/  MOV R9, RZ ;  /* 0x000000ff00097202 */ /* 0x000fc40000000f00 */
[----:B------:R-:W-:Y:S01]  /*0630*/  ULEA.HI UR5, UR5, UR4, URZ, 0x7 ;  /* 0x0000000405057291 */ /* 0x000fe2000f8f383f */
[----:B------:R-:W-:-:S03]  /*0640*/  LOP3.LUT R3, R3, 0xffffff80, RZ, 0xc0, !PT ;  /* 0xffffff8003037812 */ /* 0x000fc600078ec0ff */
[----:B------:R-:W-:Y:S01]  /*0650*/  USHF.R.S32.HI UR5, URZ, 0x7, UR5 ;  /* 0x000000073f057899 */ /* 0x000fe20008011405 */
[----:B------:R-:W1:Y:S01]  /*0660*/  S2UR UR37, SR_CTAID.Z ;  /* 0x00000000002579c3 */ /* 0x000e620000002700 */
[----:B----4-:R-:W-:-:S07]  /*0670*/  USHF.L.U32 UR11, UR11, 0x6, URZ ;  /* 0x000000060b0b7899 */ /* 0x010fce000800063f */
[----:B--23--:R-:W-:Y:S01]  /*0680*/  BAR.SYNC.DEFER_BLOCKING 0x0 ;  /* 0x0000000000007b1d */ /* 0x00cfe20000010000 */
[----:B-----5:R-:W-:Y:S01]  /*0690*/  ISETP.EQ.AND P1, PT, R10, RZ, P0 ;  /* 0x000000ff0a00720c */ /* 0x020fe20000722270 */
[----:B------:R-:W-:-:S04]  /*06a0*/  IMAD.U32 R0, RZ, RZ, UR11 ;  /* 0x0000000bff007e24 */ /* 0x000fc8000f8e00ff */
[----:B------:R-:W-:-:S05]  /*06b0*/  VIADD R0, R0, 0xbf ;  /* 0x000000bf00007836 */ /* 0x000fca0000000000 */
[----:B------:R-:W-:Y:S01]  /*06c0*/  SHF.R.U32.HI R20, RZ, 0x7, R0 ;  /* 0x00000007ff147819 */ /* 0x000fe20000011600 */
[----:B------:R-:W-:-:S03]  /*06d0*/  IMAD.IADD R0, R16, 0x1, -R3 ;  /* 0x0000000110007824 */ /* 0x000fc600078e0a03 */
[----:B------:R-:W-:Y:S01]  /*06e0*/  VIMNMX R2, R20, UR5, PT ;  /* 0x0000000514027c48 */ /* 0x000fe2000bfe0100 */
[----:B-1----:R-:W-:Y:S06]  /*06f0*/  @!P1 BRA `(.L_x_6) ;  /* 0x0000000000709947 */ /* 0x002fec0003800000 */
[----:B------:R-:W1:Y:S01]  /*0700*/  S2R R4, SR_CgaCtaId ;  /* 0x0000000000047919 */ /* 0x000e620000008800 */
[----:B------:R-:W-:Y:S01]  /*0710*/  MOV R3, 0x400 ;  /* 0x0000040000037802 */ /* 0x000fe20000000f00 */
[----:B------:R-:W-:Y:S01]  /*0720*/  IMAD.MOV.U32 R5, RZ, RZ, 0x1 ;  /* 0x00000001ff057424 */ /* 0x000fe200078e00ff */
[----:B------:R-:W-:Y:S02]  /*0730*/  ISETP.NE.AND P3, PT, R0, RZ, PT ;  /* 0x000000ff0000720c */ /* 0x000fe40003f65270 */
[----:B-1----:R-:W-:Y:S02]  /*0740*/  LEA R4, R4, R3, 0x18 ;  /* 0x0000000304047211 */ /* 0x002fe400078ec0ff */
[----:B------:R-:W-:-:S09]  /*0750*/  SHF.L.U32 R3, R5, 0x1f, RZ ;  /* 0x0000001f05037819 */ /* 0x000fd200000006ff */
.L_x_7:
[----:B-1----:R1:W2:Y:S02]  /*0760*/  SYNCS.PHASECHK.TRANS64.TRYWAIT P2, [R4+URZ+0x12048], R3 ;  /* 0x01204803040075a7 */ /* 0x0022a4000804017f */
[----:B--2---:R-:W-:Y:S05]  /*0770*/  @!P2 NANOSLEEP.SYNCS 0x989680 ;  /* 0x009896800000a95d */ /* 0x004fea0003900000 */
[----:B------:R-:W2:Y:S02]  /*0780*/  @!P2 SYNCS.PHASECHK.TRANS64 P2, [R4+URZ+0x12048], R3 ;  /* 0x012048030400a5a7 */ /* 0x000ea4000804007f */
[----:B--2---:R-:W-:Y:S05]  /*0790*/  @!P2 BRA `(.L_x_7) ;  /* 0xfffffffc00f0a947 */ /* 0x004fea000383ffff */
[----:B------:R-:W-:Y:S05]  /*07a0*/  @P3 BRA `(.L_x_8) ;  /* 0x0000000000143947 */ /* 0x000fea0003800000 */
[----:B------:R-:W-:Y:S02]  /*07b0*/  LOP3.LUT P2, RZ, R16, 0x1f, RZ, 0xc0, !PT ;  /* 0x0000001f10ff7812 */ /* 0x000fe4000784c0ff */
[----:B-1----:R-:W-:-:S04]  /*07c0*/  MOV R3, 0x2000 ;  /* 0x0000200000037802 */ /* 0x002fc80000000f00 */
[----:B------:R2:W-:Y:S07]  /*07d0*/  SYNCS.ARRIVE.TRANS64 RZ, [R4+URZ+0x12040], R3 ;  /* 0x0120400304ff79a7 */ /* 0x0005ee000800003f */
[----:B------:R-:W-:Y:S05]  /*07e0*/  @!P2 BRA `(.L_x_8) ;  /* 0x000000000004a947 */ /* 0x000fea0003800000 */
[----:B------:R-:W-:Y:S01]  /*07f0*/  BPT.TRAP 0x1 ;  /* 0x000000040000795c */ /* 0x000fe20000300000 */
.L_x_8:
[----:B------:R-:W-:Y:S01]  /*0800*/  R2UR UR8, R4 ;  /* 0x00000000040872ca */ /* 0x000fe200000e0000 */
[----:B------:R-:W-:Y:S01]  /*0810*/  ULDC.64 UR4, c[0x0][0x198] ;  /* 0x0000660000047ab9 */ /* 0x000fe20000000a00 */
[----:B------:R-:W-:Y:S01]  /*0820*/  UMOV UR6, 0x0 ;  /* 0x0000000000067882 */ /* 0x000fe20000000000 */
[----:B------:R-:W-:Y:S01]  /*0830*/  UIADD3 UR4, UP0, UR4, 0xf0, URZ ;  /* 0x000000f004047890 */ /* 0x000fe2000ff1e03f */
[----:B------:R-:W-:Y:S01]  /*0840*/  UMOV UR7, 0x10000000 ;  /* 0x1000000000077882 */ /* 0x000fe20000000000 */
[----:B------:R-:W-:Y:S02]  /*0850*/  UMOV UR10, URZ ;  /* 0x0000003f000a7c82 */ /* 0x000fe40008000000 */
[----:B------:R-:W-:Y:S01]  /*0860*/  UIADD3.X UR5, URZ, UR5, URZ, UP0, !UPT ;  /* 0x000000053f057290 */ /* 0x000fe200087fe43f */
[----:B------:R-:W-:Y:S01]  /*0870*/  UMOV UR12, UR36 ;  /* 0x00000024000c7c82 */ /* 0x000fe20008000000 */
[----:B------:R-:W-:-:S04]  /*0880*/  UMOV UR13, UR37 ;  /* 0x00000025000d7c82 */ /* 0x000fc80008000000 */
[----:B------:R-:W-:-:S09]  /*0890*/  UIADD3 UR9, UR8, 0x12040, URZ ;  /* 0x0001204008097890 */ /* 0x000fd2000fffe03f */
[----:B------:R3:W-:Y:S02]  /*08a0*/  UTMALDG.4D [UR8], [UR4], desc[UR6] ;  /* 0x00000608040075b4 */ /* 0x0007e40008019000 */
[----:B---3--:R-:W-:Y:S01]  /*08b0*/  NOP ;  /* 0x0000000000007918 */ /* 0x008fe20000000000 */
.L_x_6:
[----:B------:R-:W-:Y:S05]  /*08c0*/  BSYNC B0 ;  /* 0x0000000000007941 */ /* 0x000fea0003800000 */
.L_x_5:
[----:B------:R-:W-:Y:S01]  /*08d0*/  BSSY B0, `(.L_x_9) ;  /* 0x0000097000007945 */ /* 0x000fe20003800000 */
[----:B------:R-:W-:Y:S01]  /*08e0*/  IMAD.SHL.U32 R8, R2, 0x2, RZ ;  /* 0x0000000202087824 */ /* 0x000fe200078e00ff */
[----:B------:R-:W-:Y:S01]  /*08f0*/  MOV R6, 0x1 ;  /* 0x0000000100067802 */ /* 0x000fe20000000f00 */
[----:B------:R-:W-:Y:S02]  /*0900*/  IMAD.MOV.U32 R7, RZ, RZ, 0x1 ;  /* 0x00000001ff077424 */ /* 0x000fe400078e00ff */
[----:B------:R-:W-:Y:S01]  /*0910*/  IMAD.MOV.U32 R5, RZ, RZ, RZ ;  /* 0x000000ffff057224 */ /* 0x000fe200078e00ff */
[----:B------:R-:W-:Y:S06]  /*0920*/  @!P1 BRA `(.L_x_10) ;  /* 0x0000000800449947 */ /* 0x000fec0003800000 */
[----:B------:R-:W-:Y:S01]  /*0930*/  ISETP.GE.AND P1, PT, R2, 0x1, PT ;  /* 0x000000010200780c */ /* 0x000fe20003f26270 */
[----:B------:R-:W-:Y:S01]  /*0940*/  IMAD.MOV.U32 R9, RZ, RZ, RZ ;  /* 0x000000ffff097224 */ /* 0x000fe200078e00ff */
[----:B------:R-:W-:Y:S02]  /*0950*/  LOP3.LUT R11, R16, 0x1f, RZ, 0xc0, !PT ;  /* 0x0000001f100b7812 */ /* 0x000fe400078ec0ff */
[----:B------:R-:W-:-:S09]  /*0960*/  MOV R5, RZ ;  /* 0x000000ff00057202 */ /* 0x000fd20000000f00 */
[----:B------:R-:W-:Y:S05]  /*0970*/  @!P1 BRA `(.L_x_11) ;  /* 0x0000000000f49947 */ /* 0x000fea0003800000 */
[----:B-12---:R-:W1:Y:S01]  /*0980*/  S2R R4, SR_CgaCtaId ;  /* 0x0000000000047919 */ /* 0x006e620000008800 */
[----:B------:R-:W-:Y:S01]  /*0990*/  MOV R3, 0x400 ;  /* 0x0000040000037802 */ /* 0x000fe20000000f00 */
[----:B------:R-:W-:Y:S01]  /*09a0*/  IMAD.MOV.U32 R6, RZ, RZ, 0x1 ;  /* 0x00000001ff067424 */ /* 0x000fe200078e00ff */
[----:B------:R-:W-:Y:S01]  /*09b0*/  ISETP.NE.AND P2, PT, R0, RZ, PT ;  /* 0x000000ff0000720c */ /* 0x000fe20003f45270 */
[----:B------:R-:W-:Y:S01]  /*09c0*/  IMAD.MOV.U32 R5, RZ, RZ, 0x1 ;  /* 0x00000001ff057424 */ /* 0x000fe200078e00ff */
[----:B-1----:R-:W-:Y:S02]  /*09d0*/  LEA R4, R4, R3, 0x18 ;  /* 0x0000000304047211 */ /* 0x002fe400078ec0ff */
[----:B------:R-:W-:-:S09]  /*09e0*/  SHF.L.U32 R3, R6, 0x1f, RZ ;  /* 0x0000001f06037819 */ /* 0x000fd200000006ff */
.L_x_12:
[----:B-1----:R1:W2:Y:S02]  /*09f0*/  SYNCS.PHASECHK.TRANS64.TRYWAIT P1, [R4+URZ+0x12020], R3 ;  /* 0x01202003040075a7 */ /* 0x0022a4000802017f */
[----:B--2---:R-:W-:Y:S05]  /*0a00*/  @!P1 NANOSLEEP.SYNCS 0x989680 ;  /* 0x009896800000995d */ /* 0x004fea0003900000 */
[----:B------:R-:W2:Y:S02]  /*0a10*/  @!P1 SYNCS.PHASECHK.TRANS64 P1, [R4+URZ+0x12020], R3 ;  /* 0x01202003040095a7 */ /* 0x000ea4000802007f */
[----:B--2---:R-:W-:Y:S05]  /*0a20*/  @!P1 BRA `(.L_x_12) ;  /* 0xfffffffc00f09947 */ /* 0x004fea000383ffff */
[----:B------:R-:W-:Y:S05]  /*0a30*/  @P2 BRA `(.L_x_13) ;  /* 0x0000000000142947 */ /* 0x000fea0003800000 */
[----:B------:R-:W-:Y:S02]  /*0a40*/  ISETP.NE.AND P1, PT, R11, RZ, PT ;  /* 0x000000ff0b00720c */ /* 0x000fe40003f25270 */
[----:B-1----:R-:W-:-:S04]  /*0a50*/  MOV R3, 0x4000 ;  /* 0x0000400000037802 */ /* 0x002fc80000000f00 */
[----:B------:R2:W-:Y:S07]  /*0a60*/  SYNCS.ARRIVE.TRANS64 RZ, [R4+URZ+0x12000], R3 ;  /* 0x0120000304ff79a7 */ /* 0x0005ee000800003f */
[----:B------:R-:W-:Y:S05]  /*0a70*/  @!P1 BRA `(.L_x_13) ;  /* 0x0000000000049947 */ /* 0x000fea0003800000 */
[----:B------:R-:W-:Y:S01]  /*0a80*/  BPT.TRAP 0x1 ;  /* 0x000000040000795c */ /* 0x000fe20000300000 */
.L_x_13:
[----:B------:R-:W-:Y:S01]  /*0a90*/  R2UR UR33, R4 ;  /* 0x00000000042172ca */ /* 0x000fe200000e0000 */
[----:B------:R-:W-:Y:S01]  /*0aa0*/  ULDC.64 UR4, c[0x0][0x198] ;  /* 0x0000660000047ab9 */ /* 0x000fe20000000a00 */
[----:B-12---:R-:W1:Y:S01]  /*0ab0*/  S2R R4, SR_CgaCtaId ;  /* 0x0000000000047919 */ /* 0x006e620000008800 */
[----:B------:R-:W-:Y:S01]  /*0ac0*/  UIADD3 UR4, UP0, UR4, 0x1f0, URZ ;  /* 0x000001f004047890 */ /* 0x000fe2000ff1e03f */
[----:B------:R-:W-:Y:S01]  /*0ad0*/  MOV R3, 0x400 ;  /* 0x0000040000037802 */ /* 0x000fe20000000f00 */
[----:B------:R-:W-:Y:S01]  /*0ae0*/  UMOV UR6, 0x0 ;  /* 0x0000000000067882 */ /* 0x000fe20000000000 */
[----:B------:R-:W-:Y:S01]  /*0af0*/  UMOV UR7, 0x10000000 ;  /* 0x1000000000077882 */ /* 0x000fe20000000000 */
[----:B------:R-:W-:Y:S01]  /*0b00*/  UIADD3.X UR5, URZ, UR5, URZ, UP0, !UPT ;  /* 0x000000053f057290 */ /* 0x000fe200087fe43f */
[----:B------:R-:W-:Y:S01]  /*0b10*/  IMAD.MOV.U32 R6, RZ, RZ, 0x1 ;  /* 0x00000001ff067424 */ /* 0x000fe200078e00ff */
[----:B------:R-:W-:Y:S01]  /*0b20*/  UMOV UR34, URZ ;  /* 0x0000003f00227c82 */ /* 0x000fe20008000000 */
[----:B------:R-:W-:Y:S01]  /*0b30*/  UMOV UR35, URZ ;  /* 0x0000003f00237c82 */ /* 0x000fe20008000000 */
[----:B------:R-:W-:Y:S01]  /*0b40*/  ISETP.NE.AND P2, PT, R0, RZ, PT ;  /* 0x000000ff0000720c */ /* 0x000fe20003f45270 */
[----:B------:R-:W-:Y:S01]  /*0b50*/  IMAD.MOV.U32 R9, RZ, RZ, 0x1 ;  /* 0x00000001ff097424 */ /* 0x000fe200078e00ff */
[----:B------:R-:W-:Y:S01]  /*0b60*/  UIADD3 UR32, UR33, 0x2000, URZ ;  /* 0x0000200021207890 */ /* 0x000fe2000fffe03f */
[----:B------:R-:W-:Y:S01]  /*0b70*/  SHF.L.U32 R6, R6, 0x1f, RZ ;  /* 0x0000001f06067819 */ /* 0x000fe200000006ff */
[----:B------:R-:W-:-:S09]  /*0b80*/  UIADD3 UR33, UR33, 0x12000, URZ ;  /* 0x0001200021217890 */ /* 0x000fd2000fffe03f */
[----:B------:R2:W-:Y:S01]  /*0b90*/  UTMALDG.4D [UR32], [UR4], desc[UR6] ;  /* 0x00000620040075b4 */ /* 0x0005e20008019000 */
[----:B-1----:R-:W-:-:S04]  /*0ba0*/  LEA R4, R4, R3, 0x18 ;  /* 0x0000000304047211 */ /* 0x002fc800078ec0ff */
[----:B--2---:R-:W-:-:S07]  /*0bb0*/  LEA R3, R5, R4, 0x3 ;  /* 0x0000000405037211 */ /* 0x004fce00078e18ff */
.L_x_14:
[----:B-1----:R1:W2:Y:S02]  /*0bc0*/  SYNCS.PHASECHK.TRANS64.TRYWAIT P1, [R3+URZ+0x12020], R6 ;  /* 0x01202006030075a7 */ /* 0x0022a4000802017f */
[----:B--2---:R-:W-:Y:S05]  /*0bd0*/  @!P1 NANOSLEEP.SYNCS 0x989680 ;  /* 0x009896800000995d */ /* 0x004fea0003900000 */
[----:B------:R-:W2:Y:S02]  /*0be0*/  @!P1 SYNCS.PHASECHK.TRANS64 P1, [R3+URZ+0x12020], R6 ;  /* 0x01202006030095a7 */ /* 0x000ea4000802007f */
[----:B--2---:R-:W-:Y:S05]  /*0bf0*/  @!P1 BRA `(.L_x_14) ;  /* 0xfffffffc00f09947 */ /* 0x004fea000383ffff */
[----:B------:R-:W-:Y:S05]  /*0c00*/  @P2 BRA `(.L_x_15) ;  /* 0x0000000000142947 */ /* 0x000fea0003800000 */
[----:B------:R-:W-:Y:S01]  /*0c10*/  ISETP.NE.AND P1, PT, R11, RZ, PT ;  /* 0x000000ff0b00720c */ /* 0x000fe20003f25270 */
[----:B-1----:R-:W-:-:S04]  /*0c20*/  IMAD.MOV.U32 R6, RZ, RZ, 0x4000 ;  /* 0x00004000ff067424 */ /* 0x002fc800078e00ff */
[----:B------:R2:W-:Y:S08]  /*0c30*/  SYNCS.ARRIVE.TRANS64 RZ, [R3+URZ+0x12000], R6 ;  /* 0x0120000603ff79a7 */ /* 0x0005f0000800003f */
[----:B------:R-:W-:Y:S05]  /*0c40*/  @!P1 BRA `(.L_x_15) ;  /* 0x0000000000049947 */ /* 0x000fea0003800000 */
[----:B------:R-:W-:Y:S01]  /*0c50*/  BPT.TRAP 0x1 ;  /* 0x000000040000795c */ /* 0x000fe20000300000 */
.L_x_15:
[----:B------:R-:W-:Y:S01]  /*0c60*/  IMAD R4, R5, 0x4000, R4 ;  /* 0x0000400005047824 */ /* 0x000fe200078e0204 */
[----:B------:R-:W-:Y:S01]  /*0c70*/  R2UR UR33, R3 ;  /* 0x00000000032172ca */ /* 0x000fe200000e0000 */
[----:B------:R-:W-:Y:S01]  /*0c80*/  ULDC.64 UR4, c[0x0][0x198] ;  /* 0x0000660000047ab9 */ /* 0x000fe20000000a00 */
[----:B------:R-:W-:Y:S01]  /*0c90*/  UMOV UR6, 0x0 ;  /* 0x0000000000067882 */ /* 0x000fe20000000000 */
[----:B------:R-:W-:Y:S01]  /*0ca0*/  UIADD3 UR4, UP0, UR4, 0x2f0, URZ ;  /* 0x000002f004047890 */ /* 0x000fe2000ff1e03f */
[----:B------:R-:W-:Y:S01]  /*0cb0*/  R2UR UR32, R4 ;  /* 0x00000000042072ca */ /* 0x000fe200000e0000 */
[----:B------:R-:W-:Y:S01]  /*0cc0*/  UMOV UR7, 0x10000000 ;  /* 0x1000000000077882 */ /* 0x000fe20000000000 */
[----:B------:R-:W-:Y:S01]  /*0cd0*/  UMOV UR34, URZ ;  /* 0x0000003f00227c82 */ /* 0x000fe20008000000 */
[----:B------:R-:W-:Y:S01]  /*0ce0*/  UIADD3.X UR5, URZ, UR5, URZ, UP0, !UPT ;  /* 0x000000053f057290 */ /* 0x000fe200087fe43f */
[----:B------:R-:W-:Y:S01]  /*0cf0*/  IADD3 R5, R5, 0x1, RZ ;  /* 0x0000000105057810 */ /* 0x000fe20007ffe0ff */
[----:B------:R-:W-:-:S04]  /*0d00*/  UMOV UR35, URZ ;  /* 0x0000003f00237c82 */ /* 0x000fc80008000000 */
[----:B------:R-:W-:-:S04]  /*0d10*/  UIADD3 UR33, UR33, 0x12000, URZ ;  /* 0x0001200021217890 */ /* 0x000fc8000fffe03f */
[----:B------:R-:W-:-:S09]  /*0d20*/  UIADD3 UR32, UR32, 0x2000, URZ ;  /* 0x0000200020207890 */ /* 0x000fd2000fffe03f */
[----:B------:R3:W-:Y:S02]  /*0d30*/  UTMALDG.4D [UR32], [UR4], desc[UR6] ;  /* 0x00000620040075b4 */ /* 0x0007e40008019000 */
[----:B---3--:R-:W-:Y:S01]  /*0d40*/  NOP ;  /* 0x0000000000007918 */ /* 0x008fe20000000000 */
.L_x_11:
[----:B------:R-:W-:Y:S01]  /*0d50*/  ISETP.GE.AND P1, PT, R2, 0x2, PT ;  /* 0x000000020200780c */ /* 0x000fe20003f26270 */
[----:B-12---:R-:W-:-:S12]  /*0d60*/  IMAD.MOV.U32 R6, RZ, RZ, 0x1 ;  /* 0x00000001ff067424 */ /* 0x006fd800078e00ff */
[----:B------:R-:W-:Y:S05]  /*0d70*/  @!P1 BRA `(.L_x_16) ;  /* 0x0000000400249947 */ /* 0x000fea0003800000 */
[----:B------:R-:W1:Y:S01]  /*0d80*/  S2R R4, SR_CgaCtaId ;  /* 0x0000000000047919 */ /* 0x000e620000008800 */
[----:B------:R-:W-:Y:S01]  /*0d90*/  MOV R3, 0x400 ;  /* 0x0000040000037802 */ /* 0x000fe20000000f00 */
[----:B------:R-:W-:Y:S01]  /*0da0*/  IMAD.MOV.U32 R6, RZ, RZ, 0x1 ;  /* 0x00000001ff067424 */ /* 0x000fe200078e00ff */
[----:B------:R-:W-:-:S04]  /*0db0*/  ISETP.NE.AND P2, PT, R0, RZ, PT ;  /* 0x000000ff0000720c */ /* 0x000fc80003f45270 */
[----:B------:R-:W-:Y:S02]  /*0dc0*/  SHF.L.U32 R6, R6, 0x1f, RZ ;  /* 0x0000001f06067819 */ /* 0x000fe400000006ff */
[----:B-1----:R-:W-:-:S04]  /*0dd0*/  LEA R4, R4, R3, 0x18 ;  /* 0x0000000304047211 */ /* 0x002fc800078ec0ff */
[----:B------:R-:W-:-:S07]  /*0de0*/  LEA R3, R5, R4, 0x3 ;  /* 0x0000000405037211 */ /* 0x000fce00078e18ff */
.L_x_17:
        /* <DEDUP_REMOVED lines=10> */
.L_x_18:
[----:B------:R-:W-:Y:S01]  /*0e90*/  IMAD R4, R5, 0x4000, R4 ;  /* 0x0000400005047824 */ /* 0x000fe200078e0204 */
[----:B------:R-:W-:Y:S01]  /*0ea0*/  R2UR UR33, R3 ;  /* 0x00000000032172ca */ /* 0x000fe200000e0000 */
[----:B------:R-:W-:Y:S01]  /*0eb0*/  ULDC.64 UR4, c[0x0][0x198] ;  /* 0x0000660000047ab9 */ /* 0x000fe20000000a00 */
[----:B------:R-:W-:Y:S01]  /*0ec0*/  R2UR UR35, R9 ;  /* 0x00000000092372ca */ /* 0x000fe200000e0000 */
[----:B------:R-:W-:Y:S01]  /*0ed0*/  UIADD3 UR4, UP0, UR4, 0x1f0, URZ ;  /* 0x000001f004047890 */ /* 0x000fe2000ff1e03f */
[----:B------:R-:W-:Y:S01]  /*0ee0*/  R2UR UR32, R4 ;  /* 0x00000000042072ca */ /* 0x000fe200000e0000 */
[----:B------:R-:W-:Y:S01]  /*0ef0*/  UMOV UR6, 0x0 ;  /* 0x0000000000067882 */ /* 0x000fe20000000000 */
[----:B------:R-:W3:Y:S01]  /*0f00*/  S2R R4, SR_CgaCtaId ;  /* 0x0000000000047919 */ /* 0x000ee20000008800 */
[----:B------:R-:W-:Y:S01]  /*0f10*/  UIADD3.X UR5, URZ, UR5, URZ, UP0, !UPT ;  /* 0x000000053f057290 */ /* 0x000fe200087fe43f */
[----:B------:R-:W-:Y:S01]  /*0f20*/  IADD3 R5, R5, 0x1, RZ ;  /* 0x0000000105057810 */ /* 0x000fe20007ffe0ff */
[----:B------:R-:W-:Y:S01]  /*0f30*/  UMOV UR7, 0x10000000 ;  /* 0x1000000000077882 */ /* 0x000fe20000000000 */
[----:B------:R-:W-:Y:S01]  /*0f40*/  UMOV UR34, URZ ;  /* 0x0000003f00227c82 */ /* 0x000fe20008000000 */
[----:B-12---:R-:W-:-:S02]  /*0f50*/  MOV R3, 0x400 ;  /* 0x0000040000037802 */ /* 0x006fc40000000f00 */
[----:B------:R-:W-:Y:S01]  /*0f60*/  UIADD3 UR33, UR33, 0x12000, URZ ;  /* 0x0001200021217890 */ /* 0x000fe2000fffe03f */
[C---:B------:R-:W-:Y:S01]  /*0f70*/  ISETP.NE.AND P2, PT, R5.reuse, 0x4, PT ;  /* 0x000000040500780c */ /* 0x040fe20003f45270 */
[----:B------:R-:W-:Y:S01]  /*0f80*/  USHF.L.U32 UR35, UR35, 0x7, URZ ;  /* 0x0000000723237899 */ /* 0x000fe2000800063f */
[C---:B------:R-:W-:Y:S01]  /*0f90*/  ISETP.NE.AND P1, PT, R5.reuse, 0x4, PT ;  /* 0x000000040500780c */ /* 0x040fe20003f25270 */
[----:B------:R-:W-:Y:S01]  /*0fa0*/  UIADD3 UR32, UR32, 0x2000, URZ ;  /* 0x0000200020207890 */ /* 0x000fe2000fffe03f */
[----:B------:R-:W-:Y:S02]  /*0fb0*/  SEL R5, R5, RZ, P2 ;  /* 0x000000ff05057207 */ /* 0x000fe40001000000 */
[----:B------:R-:W-:Y:S02]  /*0fc0*/  SEL R6, RZ, 0x1, !P1 ;  /* 0x00000001ff067807 */ /* 0x000fe40004800000 */
[----:B------:R-:W-:-:S04]  /*0fd0*/  ISETP.NE.AND P3, PT, R0, RZ, PT ;  /* 0x000000ff0000720c */ /* 0x000fc80003f65270 */
[----:B------:R1:W-:Y:S01]  /*0fe0*/  UTMALDG.4D [UR32], [UR4], desc[UR6] ;  /* 0x00000620040075b4 */ /* 0x0003e20008019000 */
[----:B---3--:R-:W-:Y:S02]  /*0ff0*/  LEA R4, R4, R3, 0x18 ;  /* 0x0000000304047211 */ /* 0x008fe400078ec0ff */
[----:B------:R-:W-:-:S03]  /*1000*/  SHF.L.U32 R3, R6, 0x1f, RZ ;  /* 0x0000001f06037819 */ /* 0x000fc600000006ff */
[----:B-1----:R-:W-:-:S07]  /*1010*/  IMAD R8, R5, 0x8, R4 ;  /* 0x0000000805087824 */ /* 0x002fce00078e0204 */
.L_x_19:
        /* <DEDUP_REMOVED lines=10> */
.L_x_20:
[----:B------:R-:W-:Y:S01]  /*10c0*/  LEA R4, R5, R4, 0xe ;  /* 0x0000000405047211 */ /* 0x000fe200078e70ff */
[----:B------:R-:W-:Y:S01]  /*10d0*/  ULDC.64 UR4, c[0x0][0x198] ;  /* 0x0000660000047ab9 */ /* 0x000fe20000000a00 */
[----:B------:R-:W-:Y:S01]  /*10e0*/  R2UR UR35, R9 ;  /* 0x00000000092372ca */ /* 0x000fe200000e0000 */
[----:B------:R-:W-:Y:S01]  /*10f0*/  UIADD3 UR4, UP0, UR4, 0x2f0, URZ ;  /* 0x000002f004047890 */ /* 0x000fe2000ff1e03f */
[----:B------:R-:W-:Y:S01]  /*1100*/  R2UR UR33, R8 ;  /* 0x00000000082172ca */ /* 0x000fe200000e0000 */
[----:B------:R-:W-:Y:S01]  /*1110*/  UMOV UR6, 0x0 ;  /* 0x0000000000067882 */ /* 0x000fe20000000000 */
[----:B------:R-:W-:Y:S01]  /*1120*/  R2UR UR32, R4 ;  /* 0x00000000042072ca */ /* 0x000fe200000e0000 */
[----:B------:R-:W-:Y:S01]  /*1130*/  UIADD3.X UR5, URZ, UR5, URZ, UP0, !UPT ;  /* 0x000000053f057290 */ /* 0x000fe200087fe43f */
[----:B------:R-:W-:Y:S01]  /*1140*/  VIADD R5, R5, 0x1 ;  /* 0x0000000105057836 */ /* 0x000fe20000000000 */
[----:B------:R-:W-:Y:S01]  /*1150*/  UMOV UR7, 0x10000000 ;  /* 0x1000000000077882 */ /* 0x000fe20000000000 */
[----:B------:R-:W-:Y:S01]  /*1160*/  UMOV UR34, URZ ;  /* 0x0000003f00227c82 */ /* 0x000fe20008000000 */
[----:B------:R-:W-:-:S02]  /*1170*/  VIADD R9, R9, 0x1 ;  /* 0x0000000109097836 */ /* 0x000fc40000000000 */
[C---:B------:R-:W-:Y:S02]  /*1180*/  ISETP.NE.AND P1, PT, R5.reuse, 0x4, PT ;  /* 0x000000040500780c */ /* 0x040fe40003f25270 */
[----:B------:R-:W-:Y:S02]  /*1190*/  USHF.L.U32 UR35, UR35, 0x7, URZ ;  /* 0x0000000723237899 */ /* 0x000fe4000800063f */
[----:B------:R-:W-:Y:S01]  /*11a0*/  UIADD3 UR33, UR33, 0x12000, URZ ;  /* 0x0001200021217890 */ /* 0x000fe2000fffe03f */
[----:B-12---:R-:W-:Y:S01]  /*11b0*/  SEL R3, RZ, 0x1, P1 ;  /* 0x00000001ff037807 */ /* 0x006fe20000800000 */
[----:B------:R-:W-:Y:S01]  /*11c0*/  UIADD3 UR32, UR32, 0x2000, URZ ;  /* 0x0000200020207890 */ /* 0x000fe2000fffe03f */
[----:B------:R-:W-:Y:S02]  /*11d0*/  SEL R5, R5, RZ, P1 ;  /* 0x000000ff05057207 */ /* 0x000fe40000800000 */
[----:B------:R-:W-:-:S06]  /*11e0*/  LOP3.LUT R6, R6, R3, RZ, 0x3c, !PT ;  /* 0x0000000306067212 */ /* 0x000fcc00078e3cff */
[----:B------:R1:W-:Y:S02]  /*11f0*/  UTMALDG.4D [UR32], [UR4], desc[UR6] ;  /* 0x00000620040075b4 */ /* 0x0003e40008019000 */
[----:B-1----:R-:W-:Y:S01]  /*1200*/  NOP ;  /* 0x0000000000007918 */ /* 0x002fe20000000000 */
.L_x_16:
[----:B------:R-:W-:-:S04]  /*1210*/  SHF.L.U32 R8, R2, 0x1, RZ ;  /* 0x0000000102087819 */ /* 0x000fc800000006ff */
[----:B------:R-:W-:-:S04]  /*1220*/  LOP3.LUT R8, R8, 0xfffffffe, RZ, 0x3c, !PT ;  /* 0xfffffffe08087812 */ /* 0x000fc800078e3cff */
[----:B------:R-:W-:-:S07]  /*1230*/  IADD3 R8, -R8, -0x6, RZ ;  /* 0xfffffffa08087810 */ /* 0x000fce0007ffe1ff */
.L_x_10:
[----:B------:R-:W-:Y:S05]  /*1240*/  BSYNC B0 ;  /* 0x0000000000007941 */ /* 0x000fea0003800000 */
.L_x_9:
[----:B------:R-:W3:Y:S01]  /*1250*/  S2R R11, SR_CgaCtaId ;  /* 0x00000000000b7919 */ /* 0x000ee20000008800 */
[----:B------:R-:W-:Y:S01]  /*1260*/  MOV R2, 0x400 ;  /* 0x0000040000027802 */ /* 0x000fe20000000f00 */
[----:B-12---:R-:W-:Y:S01]  /*1270*/  IMAD.MOV.U32 R4, RZ, RZ, RZ ;  /* 0x000000ffff047224 */ /* 0x006fe200078e00ff */
[----:B------:R-:W-:Y:S02]  /*1280*/  SHF.L.U32 R3, RZ, 0x1f, RZ ;  /* 0x0000001fff037819 */ /* 0x000fe400000006ff */
[----:B---3--:R-:W-:-:S07]  /*1290*/  LEA R2, R11, R2, 0x18 ;  /* 0x000000020b027211 */ /* 0x008fce00078ec0ff */
.L_x_21:
[----:B-1----:R1:W2:Y:S02]  /*12a0*/  SYNCS.PHASECHK.TRANS64.TRYWAIT P1, [R2+URZ+0x12040], R3 ;  /* 0x01204003020075a7 */ /* 0x0022a4000802017f */
[----:B--2---:R-:W-:Y:S05]  /*12b0*/  @!P1 NANOSLEEP.SYNCS 0x989680 ;  /* 0x009896800000995d */ /* 0x004fea0003900000 */
[----:B------:R-:W2:Y:S02]  /*12c0*/  @!P1 SYNCS.PHASECHK.TRANS64 P1, [R2+URZ+0x12040], R3 ;  /* 0x01204003020095a7 */ /* 0x000ea4000802007f */
[----:B--2---:R-:W-:Y:S05]  /*12d0*/  @!P1 BRA `(.L_x_21) ;  /* 0xfffffffc00f09947 */ /* 0x004fea000383ffff */
[----:B------:R-:W2:Y:S01]  /*12e0*/  LDC R11, c[0x0][0x28c] ;  /* 0x0000a300ff0b7b82 */ /* 0x000ea20000000800 */
[----:B-1----:R-:W-:Y:S02]  /*12f0*/  SHF.R.S32.HI R3, RZ, 0x1f, R0 ;  /* 0x0000001fff037819 */ /* 0x002fe40000011400 */
[----:B------:R-:W-:Y:S01]  /*1300*/  SHF.L.U32 R17, RZ, 0x1f, RZ ;  /* 0x0000001fff117819 */ /* 0x000fe200000006ff */
[----:B--2---:R-:W-:Y:S01]  /*1310*/  VIADD R12, R11, 0x7f ;  /* 0x0000007f0b0c7836 */ /* 0x004fe20000000000 */
[----:B------:R-:W-:-:S04]  /*1320*/  LEA.HI R11, R3, R0, RZ, 0x5 ;  /* 0x00000000030b7211 */ /* 0x000fc800078f28ff */
[----:B------:R-:W-:Y:S02]  /*1330*/  SHF.R.S32.HI R13, RZ, 0x1f, R12 ;  /* 0x0000001fff0d7819 */ /* 0x000fe4000001140c */
[----:B------:R-:W-:Y:S02]  /*1340*/  SHF.R.S32.HI R11, RZ, 0x5, R11 ;  /* 0x00000005ff0b7819 */ /* 0x000fe4000001140b */
[----:B------:R-:W-:Y:S02]  /*1350*/  LEA.HI R13, R13, R12, RZ, 0x7 ;  /* 0x0000000c0d0d7211 */ /* 0x000fe400078f38ff */
[----:B------:R-:W-:Y:S02]  /*1360*/  LEA R11, R11, UR11, 0x4 ;  /* 0x0000000b0b0b7c11 */ /* 0x000fe4000f8e20ff */
[----:B------:R-:W-:-:S07]  /*1370*/  SHF.R.S32.HI R15, RZ, 0x7, R13 ;  /* 0x00000007ff0f7819 */ /* 0x000fce000001140d */
.L_x_22:
[----:B-1----:R1:W2:Y:S02]  /*1380*/  SYNCS.PHASECHK.TRANS64.TRYWAIT P1, [R2+URZ+0x12000], R17 ;  /* 0x01200011020075a7 */ /* 0x0022a4000802017f */
[----:B--2---:R-:W-:Y:S05]  /*1390*/  @!P1 NANOSLEEP.SYNCS 0x989680 ;  /* 0x009896800000995d */ /* 0x004fea0003900000 */
[----:B------:R-:W2:Y:S02]  /*13a0*/  @!P1 SYNCS.PHASECHK.TRANS64 P1, [R2+URZ+0x12000], R17 ;  /* 0x01200011020095a7 */ /* 0x000ea4000802007f */
[----:B--2---:R-:W-:Y:S05]  /*13b0*/  @!P1 BRA `(.L_x_22) ;  /* 0xfffffffc00f09947 */ /* 0x004fea000383ffff */
[----:B------:R-:W-:Y:S01]  /*13c0*/  LEA.HI R3, R3, R0, RZ, 0x2 ;  /* 0x0000000003037211 */ /* 0x000fe200078f10ff */
[----:B------:R-:W-:Y:S05]  /*13d0*/  WARPSYNC.ALL ;  /* 0x0000000000007948 */ /* 0x000fea0003800000 */
[--C-:B------:R-:W-:Y:S02]  /*13e0*/  SHF.R.S32.HI R14, RZ, 0x2, R3.reuse ;  /* 0x00000002ff0e7819 */ /* 0x100fe40000011403 */
[----:B------:R-:W-:Y:S02]  /*13f0*/  SHF.R.S32.HI R13, RZ, 0x1f, R3 ;  /* 0x0000001fff0d7819 */ /* 0x000fe40000011403 */
[----:B------:R-:W-:-:S02]  /*1400*/  LOP3.LUT R3, R3, 0x7ffffffc, RZ, 0xc0, !PT ;  /* 0x7ffffffc03037812 */ /* 0x000fc400078ec0ff */
[----:B------:R-:W-:Y:S02]  /*1410*/  LEA.HI R13, R13, R14, RZ, 0x3 ;  /* 0x0000000e0d0d7211 */ /* 0x000fe400078f18ff */
[----:B------:R-:W-:Y:S02]  /*1420*/  IADD3 R12, -R3, R0, RZ ;  /* 0x00000000030c7210 */ /* 0x000fe40007ffe1ff */
[----:B------:R-:W-:Y:S02]  /*1430*/  LOP3.LUT R3, R13, 0xfffffff8, RZ, 0xc0, !PT ;  /* 0xfffffff80d037812 */ /* 0x000fe400078ec0ff */
[----:B------:R-:W-:Y:S01]  /*1440*/  VIMNMX R20, R15, R20, PT ;  /* 0x000000140f147248 */ /* 0x000fe20003fe0100 */
[----:B------:R-:W-:Y:S01]  /*1450*/  IMAD.SHL.U32 R12, R12, 0x2, RZ ;  /* 0x000000020c0c7824 */ /* 0x000fe200078e00ff */
[----:B------:R-:W-:Y:S02]  /*1460*/  IADD3 R3, R11, R14, -R3 ;  /* 0x0000000e0b037210 */ /* 0x000fe40007ffe803 */
[C---:B------:R-:W-:Y:S01]  /*1470*/  R2UR UR14, R2.reuse ;  /* 0x00000000020e72ca */ /* 0x040fe200000e0000 */
[----:B------:R-:W-:Y:S01]  /*1480*/  WARPGROUP.ARRIVE ;  /* 0x00000000000079c5 */ /* 0x000fe20000000000 */
[----:B------:R-:W-:Y:S01]  /*1490*/  R2UR UR4, R2 ;  /* 0x00000000020472ca */ /* 0x000fe200000e0000 */
[----:B------:R-:W-:Y:S01]  /*14a0*/  UMOV UR25, 0x40000040 ;  /* 0x4000004000197882 */ /* 0x000fe20000000000 */
[----:B------:R-:W-:Y:S01]  /*14b0*/  UMOV UR27, 0x40000040 ;  /* 0x40000040001b7882 */ /* 0x000fe20000000000 */
[----:B------:R-:W-:Y:S01]  /*14c0*/  UMOV UR5, 0x40000040 ;  /* 0x4000004000057882 */ /* 0x000fe20000000000 */
[----:B------:R-:W-:Y:S01]  /*14d0*/  UMOV UR7, 0x40000040 ;  /* 0x4000004000077882 */ /* 0x000fe20000000000 */
[----:B------:R-:W-:Y:S01]  /*14e0*/  UMOV UR17, 0x40000040 ;  /* 0x4000004000117882 */ /* 0x000fe20000000000 */
[----:B------:R-:W-:Y:S01]  /*14f0*/  UMOV UR19, 0x40000040 ;  /* 0x4000004000137882 */ /* 0x000fe20000000000 */
[----:B------:R-:W-:Y:S01]  /*1500*/  UMOV UR21, 0x40000040 ;  /* 0x4000004000157882 */ /* 0x000fe20000000000 */
[----:B------:R-:W-:Y:S01]  /*1510*/  UMOV UR23, 0x40000040 ;  /* 0x4000004000177882 */ /* 0x000fe20000000000 */
[C---:B------:R-:W-:Y:S01]  /*1520*/  IADD3 R18, R12.reuse, 0x9, RZ ;  /* 0x000000090c127810 */ /* 0x040fe20007ffe0ff */
[C---:B------:R-:W-:Y:S01]  /*1530*/  VIADD R14, R12.reuse, 0x8 ;  /* 0x000000080c0e7836 */ /* 0x040fe20000000000 */
[----:B------:R-:W-:Y:S01]  /*1540*/  UIADD3 UR14, UR14, 0x2000, URZ ;  /* 0x000020000e0e7890 */ /* 0x000fe2000fffe03f */
[C---:B------:R-:W-:Y:S01]  /*1550*/  ISETP.GT.AND P2, PT, R3.reuse, R12, PT ;  /* 0x0000000c0300720c */ /* 0x040fe20003f44270 */
[----:B------:R-:W-:Y:S01]  /*1560*/  USHF.R.U32.HI UR4, URZ, 0x4, UR4 ;  /* 0x000000043f047899 */ /* 0x000fe20008011604 */
[C---:B------:R-:W-:Y:S01]  /*1570*/  ISETP.GE.AND P4, PT, R3.reuse, R18, PT ;  /* 0x000000120300720c */ /* 0x040fe20003f86270 */
[----:B------:R-:W-:Y:S01]  /*1580*/  USHF.R.U32.HI UR14, URZ, 0x4, UR14 ;  /* 0x000000043f0e7899 */ /* 0x000fe2000801160e */
[C---:B------:R-:W-:Y:S01]  /*1590*/  VIADD R18, R12.reuse, 0x19 ;  /* 0x000000190c127836 */ /* 0x040fe20000000000 */
[----:B------:R-:W-:Y:S01]  /*15a0*/  ULOP3.LUT UR4, UR4, 0x3fff, URZ, 0xc0, !UPT ;  /* 0x00003fff04047892 */ /* 0x000fe2000f8ec03f */
[C---:B------:R-:W-:Y:S01]  /*15b0*/  ISETP.GE.AND P1, PT, R3.reuse, R12, PT ;  /* 0x0000000c0300720c */ /* 0x040fe20003f26270 */
[----:B------:R-:W-:Y:S01]  /*15c0*/  ULOP3.LUT UR14, UR14, 0x3fff, URZ, 0xc0, !UPT ;  /* 0x00003fff0e0e7892 */ /* 0x000fe2000f8ec03f */
[C---:B------:R-:W-:Y:S01]  /*15d0*/  VIADD R88, R12.reuse, 0x11 ;  /* 0x000000110c587836 */ /* 0x040fe20000000000 */
[----:B------:R-:W-:Y:S01]  /*15e0*/  ULOP3.LUT UR8, UR4, 0x10000, URZ, 0xfc, !UPT ;  /* 0x0001000004087892 */ /* 0x000fe2000f8efc3f */
[C---:B------:R-:W-:Y:S01]  /*15f0*/  ISETP.GE.AND P3, PT, R3.reuse, R14, PT ;  /* 0x0000000e0300720c */ /* 0x040fe20003f66270 */
[----:B------:R-:W-:Y:S01]  /*1600*/  ULOP3.LUT UR28, UR14, 0x10000, URZ, 0xfc, !UPT ;  /* 0x000100000e1c7892 */ /* 0x000fe2000f8efc3f */
[C---:B------:R-:W-:Y:S01]  /*1610*/  IADD3 R14, R12.reuse, 0x18, RZ ;  /* 0x000000180c0e7810 */ /* 0x040fe20007ffe0ff */
[----:B------:R-:W-:Y:S01]  /*1620*/  UIADD3 UR4, UR8, 0x2, URZ ;  /* 0x0000000208047890 */ /* 0x000fe2000fffe03f */
[C---:B------:R-:W-:Y:S01]  /*1630*/  ISETP.GE.AND P5, PT, R3.reuse, R88, PT ;  /* 0x000000580300720c */ /* 0x040fe20003fa6270 */
[----:B------:R-:W-:Y:S01]  /*1640*/  UIADD3 UR6, UR28, 0x2, URZ ;  /* 0x000000021c067890 */ /* 0x000fe2000fffe03f */
[----:B------:R-:W-:Y:S01]  /*1650*/  VIADD R22, R12, 0x10 ;  /* 0x000000100c167836 */ /* 0x000fe20000000000 */
[----:B------:R-:W-:Y:S01]  /*1660*/  UMOV UR24, UR8 ;  /* 0x0000000800187c82 */ /* 0x000fe20008000000 */
[----:B------:R-:W-:Y:S01]  /*1670*/  UMOV UR26, UR28 ;  /* 0x0000001c001a7c82 */ /* 0x000fe20008000000 */
[----:B------:R-:W-:Y:S01]  /*1680*/  UIADD3 UR16, UR8, 0x4, URZ ;  /* 0x0000000408107890 */ /* 0x000fe2000fffe03f */
[----:B------:R-:W-:Y:S01]  /*1690*/  HGMMA.64x128x16.F32 R24, gdesc[UR24], RZ, !UPT, gsb0 ;  /* 0x01e00000181879f0 */ /* 0x000fe2000c0008ff */
[----:B------:R-:W-:Y:S01]  /*16a0*/  UIADD3 UR18, UR28, 0x4, URZ ;  /* 0x000000041c127890 */ /* 0x000fe2000fffe03f */
[----:B------:R-:W-:Y:S01]  /*16b0*/  ISETP.GE.AND P6, PT, R3, R22, PT ;  /* 0x000000160300720c */ /* 0x000fe20003fc6270 */
[----:B------:R-:W-:Y:S01]  /*16c0*/  UIADD3 UR20, UR8, 0x6, URZ ;  /* 0x0000000608147890 */ /* 0x000fe2000fffe03f */
[----:B------:R-:W-:Y:S01]  /*16d0*/  P2R R11, PR, RZ, 0x1 ;  /* 0x00000001ff0b7803 */ /* 0x000fe20000000000 */
[----:B------:R-:W-:Y:S01]  /*16e0*/  UIADD3 UR22, UR28, 0x6, URZ ;  /* 0x000000061c167890 */ /* 0x000fe2000fffe03f */
[----:B------:R-:W-:-:S02]  /*16f0*/  WARPGROUP.DEPBAR.LE gsb0, 0x0 ;  /* 0x00008000000079c5 */ /* 0x000fc40000010000 */
[----:B------:R-:W-:-:S06]  /*1700*/  WARPGROUP.ARRIVE ;  /* 0x00000000000079c5 */ /* 0x000fcc0000000000 */
[----:B------:R-:W-:Y:S01]  /*1710*/  HGMMA.64x128x16.F32 R24, gdesc[UR4], R24, gsb0 ;  /* 0x01e00000041879f0 */ /* 0x000fe20008000818 */
[----:B------:R-:W-:Y:S02]  /*1720*/  ULDC UR6, c[0x0][0x604] ;  /* 0x0001810000067ab9 */ /* 0x000fe40000000800 */
[----:B------:R-:W-:Y:S02]  /*1730*/  WARPGROUP.DEPBAR.LE gsb0, 0x0 ;  /* 0x00008000000079c5 */ /* 0x000fe40000010000 */
[----:B------:R-:W-:-:S07]  /*1740*/  WARPGROUP.ARRIVE ;  /* 0x00000000000079c5 */ /* 0x000fce0000000000 */
[----:B------:R-:W-:Y:S03]  /*1750*/  HGMMA.64x128x16.F32 R24, gdesc[UR16], R24, gsb0 ;  /* 0x01e00000101879f0 */ /* 0x000fe60008000818 */
[----:B------:R-:W-:Y:S02]  /*1760*/  WARPGROUP.DEPBAR.LE gsb0, 0x0 ;  /* 0x00008000000079c5 */ /* 0x000fe40000010000 */
[----:B------:R-:W-:-:S07]  /*1770*/  WARPGROUP.ARRIVE ;  /* 0x00000000000079c5 */ /* 0x000fce0000000000 */
[----:B------:R-:W-:Y:S03]  /*1780*/  HGMMA.64x128x16.F32 R24, gdesc[UR20], R24, gsb0 ;  /* 0x01e00000141879f0 */ /* 0x000fe60008000818 */
[----:B------:R-:W-:Y:S02]  /*1790*/  WARPGROUP.DEPBAR.LE gsb0, 0x0 ;  /* 0x00008000000079c5 */ /* 0x000fe40000010000 */
[----:B------:R-:W-:Y:S02]  /*17a0*/  FSEL R25, R25, -INF , P2 ;  /* 0xff80000019197808 */ /* 0x000fe40001000000 */
[----:B------:R-:W-:Y:S02]  /*17b0*/  FSEL R31, R31, -INF , P2 ;  /* 0xff8000001f1f7808 */ /* 0x000fe40001000000 */
[----:B------:R-:W-:Y:S02]  /*17c0*/  ISETP.GE.AND P2, PT, R3, R18, PT ;  /* 0x000000120300720c */ /* 0x000fe40003f46270 */
[----:B------:R-:W-:-:S02]  /*17d0*/  IADD3 R18, R12, 0x21, RZ ;  /* 0x000000210c127810 */ /* 0x000fc40007ffe0ff */
[----:B------:R-:W-:Y:S02]  /*17e0*/  FSEL R24, R24, -INF , P1 ;  /* 0xff80000018187808 */ /* 0x000fe40000800000 */
[----:B------:R-:W-:Y:S02]  /*17f0*/  FSEL R29, R29, -INF , P4 ;  /* 0xff8000001d1d7808 */ /* 0x000fe40002000000 */
[----:B------:R-:W-:Y:S02]  /*1800*/  FSEL R35, R35, -INF , P4 ;  /* 0xff80000023237808 */ /* 0x000fe40002000000 */
[----:B------:R-:W-:Y:S01]  /*1810*/  ISETP.GE.AND P4, PT, R3, R18, PT ;  /* 0x000000120300720c */ /* 0x000fe20003f86270 */
[----:B------:R-:W-:Y:S01]  /*1820*/  VIADD R18, R12, 0x29 ;  /* 0x000000290c127836 */ /* 0x000fe20000000000 */
[----:B------:R-:W-:Y:S02]  /*1830*/  FSEL R28, R28, -INF , P3 ;  /* 0xff8000001c1c7808 */ /* 0x000fe40001800000 */
[----:B------:R-:W-:-:S02]  /*1840*/  FMNMX R13, R24, R25, !PT ;  /* 0x00000019180d7209 */ /* 0x000fc40007800000 */
[----:B------:R-:W-:Y:S02]  /*1850*/  FSEL R30, R30, -INF , P1 ;  /* 0xff8000001e1e7808 */ /* 0x000fe40000800000 */
[----:B------:R-:W-:Y:S01]  /*1860*/  ISETP.GE.AND P1, PT, R3, R14, PT ;  /* 0x0000000e0300720c */ /* 0x000fe20003f26270 */
[----:B------:R-:W-:Y:S01]  /*1870*/  VIADD R14, R12, 0x20 ;  /* 0x000000200c0e7836 */ /* 0x000fe20000000000 */
[----:B------:R-:W-:Y:S02]  /*1880*/  FSEL R33, R33, -INF , P5 ;  /* 0xff80000021217808 */ /* 0x000fe40002800000 */
[----:B------:R-:W-:Y:S02]  /*1890*/  FSEL R39, R39, -INF , P5 ;  /* 0xff80000027277808 */ /* 0x000fe40002800000 */
[----:B------:R-:W-:Y:S02]  /*18a0*/  ISETP.GE.AND P5, PT, R3, R18, PT ;  /* 0x000000120300720c */ /* 0x000fe40003fa6270 */
[----:B------:R-:W-:-:S02]  /*18b0*/  FMNMX R18, R28, R13, !PT ;  /* 0x0000000d1c127209 */ /* 0x000fc40007800000 */
[----:B------:R-:W-:Y:S02]  /*18c0*/  FSEL R34, R34, -INF , P3 ;  /* 0xff80000022227808 */ /* 0x000fe40001800000 */
[----:B------:R-:W-:Y:S01]  /*18d0*/  ISETP.GE.AND P3, PT, R3, R14, PT ;  /* 0x0000000e0300720c */ /* 0x000fe20003f66270 */
[----:B------:R-:W-:Y:S01]  /*18e0*/  VIADD R14, R12, 0x28 ;  /* 0x000000280c0e7836 */ /* 0x000fe20000000000 */
[----:B------:R-:W-:Y:S02]  /*18f0*/  FSEL R32, R32, -INF , P6 ;  /* 0xff80000020207808 */ /* 0x000fe40003000000 */
[----:B------:R-:W-:Y:S02]  /*1900*/  FMNMX R13, R29, R18, !PT ;  /* 0x000000121d0d7209 */ /* 0x000fe40007800000 */
[----:B------:R-:W-:Y:S02]  /*1910*/  FSEL R38, R38, -INF , P6 ;  /* 0xff80000026267808 */ /* 0x000fe40003000000 */
[----:B------:R-:W-:-:S02]  /*1920*/  FMNMX R18, R32, R13, !PT ;  /* 0x0000000d20127209 */ /* 0x000fc40007800000 */
[----:B------:R-:W-:Y:S02]  /*1930*/  ISETP.GE.AND P6, PT, R3, R14, PT ;  /* 0x0000000e0300720c */ /* 0x000fe40003fc6270 */
[----:B------:R-:W-:Y:S02]  /*1940*/  IADD3 R14, R12, 0x30, RZ ;  /* 0x000000300c0e7810 */ /* 0x000fe40007ffe0ff */
[----:B------:R-:W-:Y:S02]  /*1950*/  FSEL R36, R36, -INF , P1 ;  /* 0xff80000024247808 */ /* 0x000fe40000800000 */
[----:B------:R-:W-:Y:S02]  /*1960*/  FMNMX R13, R33, R18, !PT ;  /* 0x00000012210d7209 */ /* 0x000fe40007800000 */
[----:B------:R-:W-:Y:S02]  /*1970*/  FSEL R42, R42, -INF , P1 ;  /* 0xff8000002a2a7808 */ /* 0x000fe40000800000 */
[----:B------:R-:W-:Y:S01]  /*1980*/  ISETP.GE.AND P1, PT, R3, R14, PT ;  /* 0x0000000e0300720c */ /* 0x000fe20003f26270 */
[----:B------:R-:W-:Y:S01]  /*1990*/  VIADD R14, R12, 0x31 ;  /* 0x000000310c0e7836 */ /* 0x000fe20000000000 */
[----:B------:R-:W-:-:S02]  /*19a0*/  FSEL R37, R37, -INF , P2 ;  /* 0xff80000025257808 */ /* 0x000fc40001000000 */
[----:B------:R-:W-:Y:S02]  /*19b0*/  FMNMX R18, R36, R13, !PT ;  /* 0x0000000d24127209 */ /* 0x000fe40007800000 */
[----:B------:R-:W-:Y:S02]  /*19c0*/  FSEL R43, R43, -INF , P2 ;  /* 0xff8000002b2b7808 */ /* 0x000fe40001000000 */
[----:B------:R-:W-:Y:S02]  /*19d0*/  FSEL R40, R40, -INF , P3 ;  /* 0xff80000028287808 */ /* 0x000fe40001800000 */
[----:B------:R-:W-:Y:S02]  /*19e0*/  FMNMX R13, R37, R18, !PT ;  /* 0x00000012250d7209 */ /* 0x000fe40007800000 */
[----:B------:R-:W-:Y:S01]  /*19f0*/  ISETP.GE.AND P2, PT, R3, R14, PT ;  /* 0x0000000e0300720c */ /* 0x000fe20003f46270 */
[----:B------:R-:W-:Y:S01]  /*1a00*/  VIADD R14, R12, 0x38 ;  /* 0x000000380c0e7836 */ /* 0x000fe20000000000 */
[----:B------:R-:W-:-:S02]  /*1a10*/  FSEL R41, R41, -INF , P4 ;  /* 0xff80000029297808 */ /* 0x000fc40002000000 */
[----:B------:R-:W-:Y:S02]  /*1a20*/  FMNMX R18, R40, R13, !PT ;  /* 0x0000000d28127209 */ /* 0x000fe40007800000 */
[----:B------:R-:W-:Y:S02]  /*1a30*/  FSEL R46, R46, -INF , P3 ;  /* 0xff8000002e2e7808 */ /* 0x000fe40001800000 */
[----:B------:R-:W-:Y:S02]  /*1a40*/  ISETP.GE.AND P3, PT, R3, R14, PT ;  /* 0x0000000e0300720c */ /* 0x000fe40003f66270 */
[----:B------:R-:W-:Y:S02]  /*1a50*/  IADD3 R14, R12, 0x39, RZ ;  /* 0x000000390c0e7810 */ /* 0x000fe40007ffe0ff */
[----:B------:R-:W-:Y:S02]  /*1a60*/  FSEL R44, R44, -INF , P6 ;  /* 0xff8000002c2c7808 */ /* 0x000fe40003000000 */
        /* <DEDUP_REMOVED lines=14> */
[----:B------:R-:W-:-:S02]  /*1b50*/  ISETP.GE.AND P5, PT, R3, R14, PT ;  /* 0x0000000e0300720c */ /* 0x000fc40003fa6270 */
[----:B------:R-:W-:Y:S02]  /*1b60*/  FSEL R52, R52, -INF , P3 ;  /* 0xff80000034347808 */ /* 0x000fe40001800000 */
[----:B------:R-:W-:Y:S01]  /*1b70*/  FMNMX R13, R49, R18, !PT ;  /* 0x00000012310d7209 */ /* 0x000fe20007800000 */
[C---:B------:R-:W-:Y:S01]  /*1b80*/  VIADD R18, R12.reuse, 0x59 ;  /* 0x000000590c127836 */ /* 0x040fe20000000000 */
[----:B------:R-:W-:Y:S02]  /*1b90*/  IADD3 R14, R12, 0x48, RZ ;  /* 0x000000480c0e7810 */ /* 0x000fe40007ffe0ff */
[----:B------:R-:W-:Y:S02]  /*1ba0*/  FSEL R54, R54, -INF , P1 ;  /* 0xff80000036367808 */ /* 0x000fe40000800000 */
[----:B------:R-:W-:Y:S02]  /*1bb0*/  FSEL R53, R53, -INF , P4 ;  /* 0xff80000035357808 */ /* 0x000fe40002000000 */
[----:B------:R-:W-:-:S02]  /*1bc0*/  FMNMX R22, R52, R13, !PT ;  /* 0x0000000d34167209 */ /* 0x000fc40007800000 */
[----:B------:R-:W-:Y:S01]  /*1bd0*/  ISETP.GE.AND P1, PT, R3, R14, PT ;  /* 0x0000000e0300720c */ /* 0x000fe20003f26270 */
[----:B------:R-:W-:Y:S01]  /*1be0*/  VIADD R14, R12, 0x49 ;  /* 0x000000490c0e7836 */ /* 0x000fe20000000000 */
[----:B------:R-:W-:Y:S02]  /*1bf0*/  FSEL R56, R56, -INF , P6 ;  /* 0xff80000038387808 */ /* 0x000fe40003000000 */
[----:B------:R-:W-:Y:S02]  /*1c00*/  FMNMX R13, R53, R22, !PT ;  /* 0x00000016350d7209 */ /* 0x000fe40007800000 */
[----:B------:R-:W-:Y:S02]  /*1c10*/  FSEL R55, R55, -INF , P2 ;  /* 0xff80000037377808 */ /* 0x000fe40001000000 */
[----:B------:R-:W-:Y:S01]  /*1c20*/  ISETP.GE.AND P2, PT, R3, R14, PT ;  /* 0x0000000e0300720c */ /* 0x000fe20003f46270 */
[----:B------:R-:W-:Y:S01]  /*1c30*/  VIADD R14, R12, 0x50 ;  /* 0x000000500c0e7836 */ /* 0x000fe20000000000 */
[----:B------:R-:W-:-:S02]  /*1c40*/  FSEL R57, R57, -INF , P5 ;  /* 0xff80000039397808 */ /* 0x000fc40002800000 */
[----:B------:R-:W-:Y:S02]  /*1c50*/  FMNMX R22, R56, R13, !PT ;  /* 0x0000000d38167209 */ /* 0x000fe40007800000 */
[----:B------:R-:W-:Y:S02]  /*1c60*/  ISETP.GE.AND P0, PT, R3, R18, PT ;  /* 0x000000120300720c */ /* 0x000fe40003f06270 */
[----:B------:R-:W-:Y:S02]  /*1c70*/  IADD3 R18, R12, 0x60, RZ ;  /* 0x000000600c127810 */ /* 0x000fe40007ffe0ff */
[----:B------:R-:W-:Y:S02]  /*1c80*/  FSEL R58, R58, -INF , P3 ;  /* 0xff8000003a3a7808 */ /* 0x000fe40001800000 */
[----:B------:R-:W-:Y:S02]  /*1c90*/  FSEL R60, R60, -INF , P1 ;  /* 0xff8000003c3c7808 */ /* 0x000fe40000800000 */
[----:B------:R-:W-:-:S02]  /*1ca0*/  FMNMX R13, R57, R22, !PT ;  /* 0x00000016390d7209 */ /* 0x000fc40007800000 */
[C---:B------:R-:W-:Y:S02]  /*1cb0*/  ISETP.GE.AND P3, PT, R3.reuse, R14, PT ;  /* 0x0000000e0300720c */ /* 0x040fe40003f66270 */
[----:B------:R-:W-:Y:S02]  /*1cc0*/  FSEL R66, R66, -INF , P1 ;  /* 0xff80000042427808 */ /* 0x000fe40000800000 */
[C---:B------:R-:W-:Y:S02]  /*1cd0*/  IADD3 R14, R12.reuse, 0x51, RZ ;  /* 0x000000510c0e7810 */ /* 0x040fe40007ffe0ff */
[----:B------:R-:W-:Y:S01]  /*1ce0*/  ISETP.GE.AND P1, PT, R3, R18, PT ;  /* 0x000000120300720c */ /* 0x000fe20003f26270 */
[----:B------:R-:W-:Y:S01]  /*1cf0*/  VIADD R18, R12, 0x61 ;  /* 0x000000610c127836 */ /* 0x000fe20000000000 */
[----:B------:R-:W-:Y:S02]  /*1d00*/  FSEL R61, R61, -INF , P2 ;  /* 0xff8000003d3d7808 */ /* 0x000fe40001000000 */
[----:B------:R-:W-:-:S02]  /*1d10*/  FMNMX R22, R60, R13, !PT ;  /* 0x0000000d3c167209 */ /* 0x000fc40007800000 */
[----:B------:R-:W-:Y:S02]  /*1d20*/  FSEL R59, R59, -INF , P4 ;  /* 0xff8000003b3b7808 */ /* 0x000fe40002000000 */
[----:B------:R-:W-:Y:S01]  /*1d30*/  ISETP.GE.AND P4, PT, R3, R14, PT ;  /* 0x0000000e0300720c */ /* 0x000fe20003f86270 */
[C---:B------:R-:W-:Y:S01]  /*1d40*/  VIADD R14, R12.reuse, 0x58 ;  /* 0x000000580c0e7836 */ /* 0x040fe20000000000 */
[----:B------:R-:W-:Y:S02]  /*1d50*/  FSEL R67, R67, -INF , P2 ;  /* 0xff80000043437808 */ /* 0x000fe40001000000 */
[----:B------:R-:W-:Y:S01]  /*1d60*/  ISETP.GE.AND P2, PT, R3, R18, PT ;  /* 0x000000120300720c */ /* 0x000fe20003f46270 */
[----:B------:R-:W-:Y:S01]  /*1d70*/  VIADD R18, R12, 0x68 ;  /* 0x000000680c127836 */ /* 0x000fe20000000000 */
[----:B------:R-:W-:Y:S02]  /*1d80*/  FSEL R64, R64, -INF , P3 ;  /* 0xff80000040407808 */ /* 0x000fe40001800000 */
[----:B------:R-:W-:-:S02]  /*1d90*/  FMNMX R13, R61, R22, !PT ;  /* 0x000000163d0d7209 */ /* 0x000fc40007800000 */
[----:B------:R-:W-:Y:S02]  /*1da0*/  FSEL R62, R62, -INF , P6 ;  /* 0xff8000003e3e7808 */ /* 0x000fe40003000000 */
[----:B------:R-:W-:Y:S02]  /*1db0*/  ISETP.GE.AND P6, PT, R3, R14, PT ;  /* 0x0000000e0300720c */ /* 0x000fe40003fc6270 */
[----:B------:R-:W-:Y:S02]  /*1dc0*/  FSEL R65, R65, -INF , P4 ;  /* 0xff80000041417808 */ /* 0x000fe40002000000 */
[----:B------:R-:W-:Y:S02]  /*1dd0*/  FMNMX R22, R64, R13, !PT ;  /* 0x0000000d40167209 */ /* 0x000fe40007800000 */
[----:B------:R-:W-:Y:S02]  /*1de0*/  FSEL R70, R70, -INF , P3 ;  /* 0xff80000046467808 */ /* 0x000fe40001800000 */
[----:B------:R-:W-:-:S02]  /*1df0*/  ISETP.GE.AND P3, PT, R3, R18, PT ;  /* 0x000000120300720c */ /* 0x000fc40003f66270 */
        /* <DEDUP_REMOVED lines=17> */
[----:B------:R-:W-:Y:S02]  /*1f10*/  FSEL R76, R76, -INF , P3 ;  /* 0xff8000004c4c7808 */ /* 0x000fe40001800000 */
[----:B------:R-:W-:Y:S01]  /*1f20*/  FMNMX R13, R73, R22, !PT ;  /* 0x00000016490d7209 */ /* 0x000fe20007800000 */
[C---:B------:R-:W-:Y:S01]  /*1f30*/  VIADD R22, R12.reuse, 0x71 ;  /* 0x000000710c167836 */ /* 0x040fe20000000000 */
[----:B------:R-:W-:-:S02]  /*1f40*/  IADD3 R18, R12, 0x70, RZ ;  /* 0x000000700c127810 */ /* 0x000fc40007ffe0ff */
[----:B------:R-:W-:Y:S02]  /*1f50*/  FSEL R63, R63, -INF , P5 ;  /* 0xff8000003f3f7808 */ /* 0x000fe40002800000 */
[----:B------:R-:W-:Y:S02]  /*1f60*/  FSEL R77, R77, -INF , P4 ;  /* 0xff8000004d4d7808 */ /* 0x000fe40002000000 */
[----:B------:R-:W-:Y:S02]  /*1f70*/  FMNMX R88, R76, R13, !PT ;  /* 0x0000000d4c587209 */ /* 0x000fe40007800000 */
[----:B------:R-:W-:Y:S02]  /*1f80*/  ISETP.GE.AND P5, PT, R3, R18, PT ;  /* 0x000000120300720c */ /* 0x000fe40003fa6270 */
[----:B------:R-:W-:Y:S02]  /*1f90*/  FMNMX R13, R77, R88, !PT ;  /* 0x000000584d0d7209 */ /* 0x000fe40007800000 */
[----:B------:R-:W-:-:S02]  /*1fa0*/  FSEL R80, R80, -INF , P5 ;  /* 0xff80000050507808 */ /* 0x000fc40002800000 */
[----:B------:R-:W-:Y:S02]  /*1fb0*/  ISETP.GE.AND P6, PT, R3, R22, PT ;  /* 0x000000160300720c */ /* 0x000fe40003fc6270 */
[----:B------:R-:W-:Y:S02]  /*1fc0*/  FMNMX R18, R80, R13, !PT ;  /* 0x0000000d50127209 */ /* 0x000fe40007800000 */
[----:B------:R-:W-:Y:S02]  /*1fd0*/  FSEL R81, R81, -INF , P6 ;  /* 0xff80000051517808 */ /* 0x000fe40003000000 */
[----:B------:R-:W-:Y:S02]  /*1fe0*/  P2R R19, PR, RZ, 0x2 ;  /* 0x00000002ff137803 */ /* 0x000fe40000000000 */
[----:B------:R-:W-:Y:S02]  /*1ff0*/  FMNMX R13, R81, R18, !PT ;  /* 0x00000012510d7209 */ /* 0x000fe40007800000 */
[----:B------:R-:W-:-:S02]  /*2000*/  P2R R21, PR, RZ, 0x1 ;  /* 0x00000001ff157803 */ /* 0x000fc40000000000 */
[----:B------:R-:W-:Y:S02]  /*2010*/  FMNMX R18, R84, R13, !PT ;  /* 0x0000000d54127209 */ /* 0x000fe40007800000 */
[----:B------:R-:W-:Y:S02]  /*2020*/  ISETP.GE.AND P0, PT, R3, R14, PT ;  /* 0x0000000e0300720c */ /* 0x000fe40003f06270 */
[----:B------:R-:W-:Y:S02]  /*2030*/  FMNMX R13, R85, R18, !PT ;  /* 0x00000012550d7209 */ /* 0x000fe40007800000 */
[----:B------:R-:W-:Y:S02]  /*2040*/  FSEL R74, R74, -INF , P0 ;  /* 0xff8000004a4a7808 */ /* 0x000fe40000000000 */
[----:B------:R-:W-:Y:S01]  /*2050*/  ISETP.NE.AND P0, PT, R21, RZ, PT ;  /* 0x000000ff1500720c */ /* 0x000fe20003f05270 */
[----:B------:R-:W1:Y:S01]  /*2060*/  SHFL.BFLY PT, R18, R13, 0x1, 0x1f ;  /* 0x0c201f000d127f89 */ /* 0x000e6200000e0000 */
[----:B------:R-:W-:-:S02]  /*2070*/  FSEL R82, R82, -INF , P3 ;  /* 0xff80000052527808 */ /* 0x000fc40001800000 */
[----:B------:R-:W-:Y:S02]  /*2080*/  FSEL R75, R75, -INF , P0 ;  /* 0xff8000004b4b7808 */ /* 0x000fe40000000000 */
[----:B------:R-:W-:Y:S01]  /*2090*/  ISETP.NE.AND P0, PT, R11, RZ, PT ;  /* 0x000000ff0b00720c */ /* 0x000fe20003f05270 */
[----:B------:R-:W-:Y:S01]  /*20a0*/  VIADD R11, R3, 0x8 ;  /* 0x00000008030b7836 */ /* 0x000fe20000000000 */
[----:B------:R-:W-:Y:S02]  /*20b0*/  FSEL R83, R83, -INF , P4 ;  /* 0xff80000053537808 */ /* 0x000fe40002000000 */
[----:B------:R-:W-:Y:S02]  /*20c0*/  FSEL R86, R86, -INF , P5 ;  /* 0xff80000056567808 */ /* 0x000fe40002800000 */
[CC--:B------:R-:W-:Y:S02]  /*20d0*/  ISETP.GE.AND P3, PT, R11.reuse, R12.reuse, PT ;  /* 0x0000000c0b00720c */ /* 0x0c0fe40003f66270 */
[----:B------:R-:W-:-:S02]  /*20e0*/  ISETP.GT.AND P4, PT, R11, R12, PT ;  /* 0x0000000c0b00720c */ /* 0x000fc40003f84270 */
[----:B------:R-:W-:Y:S02]  /*20f0*/  FSEL R22, R26, -INF , P3 ;  /* 0xff8000001a167808 */ /* 0x000fe40001800000 */
[----:B------:R-:W-:Y:S02]  /*2100*/  FSEL R87, R87, -INF , P6 ;  /* 0xff80000057577808 */ /* 0x000fe40003000000 */
[----:B------:R-:W-:Y:S02]  /*2110*/  FSEL R79, R79, -INF , P2 ;  /* 0xff8000004f4f7808 */ /* 0x000fe40001000000 */
[----:B-1----:R-:W-:-:S05]  /*2120*/  FMNMX R17, R13, R18, !PT ;  /* 0x000000120d117209 */ /* 0x002fca0007800000 */
[----:B------:R-:W1:Y:S02]  /*2130*/  SHFL.BFLY PT, R18, R17, 0x2, 0x1f ;  /* 0x0c401f0011127f89 */ /* 0x000e6400000e0000 */
[----:B-1----:R-:W-:-:S04]  /*2140*/  FMNMX R18, R17, R18, !PT ;  /* 0x0000001211127209 */ /* 0x002fc80007800000 */
[----:B------:R-:W-:-:S04]  /*2150*/  FSETP.NEU.AND P1, PT, R18, -INF , PT ;  /* 0xff8000001200780b */ /* 0x000fc80003f2d000 */
[----:B------:R-:W-:Y:S02]  /*2160*/  FSEL R15, R18, RZ, P1 ;  /* 0x000000ff120f7208 */ /* 0x000fe40000800000 */
[----:B------:R-:W-:-:S03]  /*2170*/  ISETP.NE.AND P1, PT, R19, RZ, PT ;  /* 0x000000ff1300720c */ /* 0x000fc60003f25270 */
[----:B------:R-:W-:Y:S01]  /*2180*/  FMUL R15, R15, UR6 ;  /* 0x000000060f0f7c20 */ /* 0x000fe20008400000 */
[----:B------:R-:W-:-:S03]  /*2190*/  FSEL R78, R78, -INF , P1 ;  /* 0xff8000004e4e7808 */ /* 0x000fc60000800000 */
[--C-:B------:R-:W-:Y:S01]  /*21a0*/  FFMA R24, R24, UR6, -R15.reuse ;  /* 0x0000000618187c23 */ /* 0x100fe2000800080f */
[--C-:B------:R-:W-:Y:S01]  /*21b0*/  FFMA R21, R29, UR6, -R15.reuse ;  /* 0x000000061d157c23 */ /* 0x100fe2000800080f */
[----:B------:R-:W-:Y:S01]  /*21c0*/  FSEL R29, R27, -INF , P4 ;  /* 0xff8000001b1d7808 */ /* 0x000fe20002000000 */
[--C-:B------:R-:W-:Y:S01]  /*21d0*/  FFMA R28, R28, UR6, -R15.reuse ;  /* 0x000000061c1c7c23 */ /* 0x100fe2000800080f */
[--C-:B------:R-:W-:Y:S01]  /*21e0*/  FFMA R32, R32, UR6, -R15.reuse ;  /* 0x0000000620207c23 */ /* 0x100fe2000800080f */
[----:B------:R-:W-:Y:S01]  /*21f0*/  FSETP.GEU.AND P1, PT, R24, -126, PT ;  /* 0xc2fc00001800780b */ /* 0x000fe20003f2e000 */
[--C-:B------:R-:W-:Y:S01]  /*2200*/  FFMA R36, R36, UR6, -R15.reuse ;  /* 0x0000000624247c23 */ /* 0x100fe2000800080f */
[----:B------:R-:W-:Y:S01]  /*2210*/  FMNMX R17, R22, R29, !PT ;  /* 0x0000001d16117209 */ /* 0x000fe20007800000 */
        /* <DEDUP_REMOVED lines=10> */
[----:B------:R-:W-:Y:S01]  /*22c0*/  @!P1 FMUL R24, R24, 0.5 ;  /* 0x3f00000018189820 */ /* 0x000fe20000400000 */
[----:B------:R-:W-:Y:S01]  /*22d0*/  FMNMX R14, R34, R19, !PT ;  /* 0x00000013220e7209 */ /* 0x000fe20007800000 */
[--C-:B------:R-:W-:Y:S01]  /*22e0*/  FFMA R45, R45, UR6, -R15.reuse ;  /* 0x000000062d2d7c23 */ /* 0x100fe2000800080f */
[----:B------:R-:W-:Y:S01]  /*22f0*/  FSETP.GEU.AND P6, PT, R33, -126, PT ;  /* 0xc2fc00002100780b */ /* 0x000fe20003fce000 */
[----:B------:R-:W-:Y:S01]  /*2300*/  @!P3 FMUL R28, R28, 0.5 ;  /* 0x3f0000001c1cb820 */ /* 0x000fe20000400000 */
[----:B------:R-:W-:Y:S01]  /*2310*/  FMNMX R19, R35, R14, !PT ;  /* 0x0000000e23137209 */ /* 0x000fe20007800000 */
[----:B------:R-:W1:Y:S01]  /*2320*/  MUFU.EX2 R24, R24 ;  /* 0x0000001800187308 */ /* 0x000e620000000800 */
[----:B------:R-:W-:Y:S01]  /*2330*/  FSETP.GEU.AND P2, PT, R13, -126, PT ;  /* 0xc2fc00000d00780b */ /* 0x000fe20003f4e000 */
[----:B------:R-:W-:Y:S01]  /*2340*/  @!P5 FMUL R32, R32, 0.5 ;  /* 0x3f0000002020d820 */ /* 0x000fe20000400000 */
[----:B------:R-:W-:Y:S01]  /*2350*/  FMNMX R14, R38, R19, !PT ;  /* 0x00000013260e7209 */ /* 0x000fe20007800000 */
[--C-:B------:R-:W-:Y:S01]  /*2360*/  FFMA R23, R37, UR6, -R15.reuse ;  /* 0x0000000625177c23 */ /* 0x100fe2000800080f */
[--C-:B------:R-:W-:Y:S01]  /*2370*/  FFMA R53, R53, UR6, -R15.reuse ;  /* 0x0000000635357c23 */ /* 0x100fe2000800080f */
[----:B------:R-:W-:Y:S01]  /*2380*/  @!P4 FMUL R21, R21, 0.5 ;  /* 0x3f0000001515c820 */ /* 0x000fe20000400000 */
[----:B------:R-:W-:Y:S01]  /*2390*/  FMNMX R19, R39, R14, !PT ;  /* 0x0000000e27137209 */ /* 0x000fe20007800000 */
[----:B------:R-:W2:Y:S01]  /*23a0*/  MUFU.EX2 R26, R28 ;  /* 0x0000001c001a7308 */ /* 0x000ea20000000800 */
[--C-:B------:R-:W-:Y:S01]  /*23b0*/  FFMA R37, R52, UR6, -R15.reuse ;  /* 0x0000000634257c23 */ /* 0x100fe2000800080f */
[----:B------:R-:W-:Y:S01]  /*23c0*/  @!P6 FMUL R33, R33, 0.5 ;  /* 0x3f0000002121e820 */ /* 0x000fe20000400000 */
[----:B------:R-:W-:Y:S01]  /*23d0*/  FMNMX R14, R42, R19, !PT ;  /* 0x000000132a0e7209 */ /* 0x000fe20007800000 */
[--C-:B------:R-:W-:Y:S01]  /*23e0*/  FFMA R41, R56, UR6, -R15.reuse ;  /* 0x0000000638297c23 */ /* 0x100fe2000800080f */
[--C-:B------:R-:W-:Y:S01]  /*23f0*/  FFMA R57, R57, UR6, -R15.reuse ;  /* 0x0000000639397c23 */ /* 0x100fe2000800080f */
[----:B------:R-:W-:Y:S01]  /*2400*/  @!P2 FMUL R13, R13, 0.5 ;  /* 0x3f0000000d0da820 */ /* 0x000fe20000400000 */
[----:B------:R-:W-:Y:S01]  /*2410*/  FMNMX R19, R43, R14, !PT ;  /* 0x0000000e2b137209 */ /* 0x000fe20007800000 */
[----:B------:R3:W4:Y:S01]  /*2420*/  MUFU.EX2 R28, R32 ;  /* 0x00000020001c7308 */ /* 0x0007220000000800 */
[----:B-1----:R-:W-:Y:S01]  /*2430*/  @!P1 FMUL R24, R24, R24 ;  /* 0x0000001818189220 */ /* 0x002fe20000400000 */
[----:B------:R-:W-:Y:S01]  /*2440*/  FSETP.GEU.AND P1, PT, R36, -126, PT ;  /* 0xc2fc00002400780b */ /* 0x000fe20003f2e000 */
[--C-:B------:R-:W-:Y:S01]  /*2450*/  FFMA R49, R49, UR6, -R15.reuse ;  /* 0x0000000631317c23 */ /* 0x100fe2000800080f */
[--C-:B------:R-:W-:Y:S01]  /*2460*/  FFMA R56, R65, UR6, -R15.reuse ;  /* 0x0000000641387c23 */ /* 0x100fe2000800080f */
[--C-:B------:R-:W-:Y:S01]  /*2470*/  FFMA R52, R61, UR6, -R15.reuse ;  /* 0x000000063d347c23 */ /* 0x100fe2000800080f */
[--C-:B------:R-:W-:Y:S01]  /*2480*/  FFMA R69, R69, UR6, -R15.reuse ;  /* 0x0000000645457c23 */ /* 0x100fe2000800080f */
[--C-:B------:R-:W-:Y:S01]  /*2490*/  FFMA R65, R81, UR6, -R15.reuse ;  /* 0x0000000651417c23 */ /* 0x100fe2000800080f */
[----:B------:R-:W1:Y:S01]  /*24a0*/  MUFU.EX2 R17, R21 ;  /* 0x0000001500117308 */ /* 0x000e620000000800 */
[----:B---3--:R-:W-:Y:S01]  /*24b0*/  FMNMX R32, R46, R19, !PT ;  /* 0x000000132e207209 */ /* 0x008fe20007800000 */
[----:B--2---:R-:W-:Y:S01]  /*24c0*/  @!P3 FMUL R26, R26, R26 ;  /* 0x0000001a1a1ab220 */ /* 0x004fe20000400000 */
[----:B------:R-:W-:Y:S01]  /*24d0*/  FSETP.GEU.AND P3, PT, R40, -126, PT ;  /* 0xc2fc00002800780b */ /* 0x000fe20003f6e000 */
[--C-:B------:R-:W-:Y:S01]  /*24e0*/  FFMA R61, R77, UR6, -R15.reuse ;  /* 0x000000064d3d7c23 */ /* 0x100fe2000800080f */
[----:B------:R-:W-:Y:S01]  /*24f0*/  FMNMX R19, R47, R32, !PT ;  /* 0x000000202f137209 */ /* 0x000fe20007800000 */
[--C-:B------:R-:W-:Y:S01]  /*2500*/  FFMA R80, R80, UR6, -R15.reuse ;  /* 0x0000000650507c23 */ /* 0x100fe2000800080f */
[----:B------:R-:W-:Y:S01]  /*2510*/  @!P1 FMUL R36, R36, 0.5 ;  /* 0x3f00000024249820 */ /* 0x000fe20000400000 */
[----:B------:R2:W3:Y:S01]  /*2520*/  MUFU.EX2 R21, R33 ;  /* 0x0000002100157308 */ /* 0x0004e20000000800 */
[----:B------:R-:W-:Y:S01]  /*2530*/  FMNMX R32, R50, R19, !PT ;  /* 0x0000001332207209 */ /* 0x000fe20007800000 */
[----:B----4-:R-:W-:Y:S01]  /*2540*/  @!P5 FMUL R28, R28, R28 ;  /* 0x0000001c1c1cd220 */ /* 0x010fe20000400000 */
[----:B------:R-:W-:Y:S01]  /*2550*/  FSETP.GEU.AND P5, PT, R27, -126, PT ;  /* 0xc2fc00001b00780b */ /* 0x000fe20003fae000 */
[----:B------:R-:W-:Y:S01]  /*2560*/  FFMA R84, R84, UR6, -R15 ;  /* 0x0000000654547c23 */ /* 0x000fe2000800080f */
[----:B------:R-:W-:-:S03]  /*2570*/  FMNMX R19, R51, R32, !PT ;  /* 0x0000002033137209 */ /* 0x000fc60007800000 */
[----:B------:R4:W5:Y:S01]  /*2580*/  MUFU.EX2 R14, R36 ;  /* 0x00000024000e7308 */ /* 0x0009620000000800 */
[----:B--2---:R-:W-:Y:S01]  /*2590*/  FFMA R33, R48, UR6, -R15 ;  /* 0x0000000630217c23 */ /* 0x004fe2000800080f */
[----:B-1----:R-:W-:Y:S01]  /*25a0*/  @!P4 FMUL R17, R17, R17 ;  /* 0x000000111111c220 */ /* 0x002fe20000400000 */
[----:B------:R-:W-:Y:S01]  /*25b0*/  FSETP.GEU.AND P4, PT, R25, -126, PT ;  /* 0xc2fc00001900780b */ /* 0x000fe20003f8e000 */
[----:B------:R-:W-:-:S04]  /*25c0*/  @!P3 FMUL R40, R40, 0.5 ;  /* 0x3f0000002828b820 */ /* 0x000fc80000400000 */
[----:B------:R-:W1:Y:S01]  /*25d0*/  MUFU.EX2 R13, R13 ;  /* 0x0000000d000d7308 */ /* 0x000e620000000800 */
[----:B----4-:R-:W-:Y:S01]  /*25e0*/  FMNMX R36, R54, R19, !PT ;  /* 0x0000001336247209 */ /* 0x010fe20007800000 */
[----:B---3--:R-:W-:Y:S01]  /*25f0*/  @!P6 FMUL R21, R21, R21 ;  /* 0x000000151515e220 */ /* 0x008fe20000400000 */
[----:B------:R-:W-:Y:S01]  /*2600*/  FSETP.GEU.AND P6, PT, R45, -126, PT ;  /* 0xc2fc00002d00780b */ /* 0x000fe20003fce000 */
[----:B------:R-:W-:Y:S01]  /*2610*/  @!P5 FMUL R27, R27, 0.5 ;  /* 0x3f0000001b1bd820 */ /* 0x000fe20000400000 */
[----:B------:R-:W-:-:S03]  /*2620*/  FMNMX R19, R55, R36, !PT ;  /* 0x0000002437137209 */ /* 0x000fc60007800000 */
[----:B------:R-:W2:Y:S01]  /*2630*/  MUFU.EX2 R32, R40 ;  /* 0x0000002800207308 */ /* 0x000ea20000000800 */
[----:B-----5:R-:W-:Y:S01]  /*2640*/  @!P1 FMUL R14, R14, R14 ;  /* 0x0000000e0e0e9220 */ /* 0x020fe20000400000 */
[----:B------:R-:W-:Y:S01]  /*2650*/  FSETP.GEU.AND P1, PT, R33, -126, PT ;  /* 0xc2fc00002100780b */ /* 0x000fe20003f2e000 */
[----:B------:R-:W-:Y:S01]  /*2660*/  @!P4 FMUL R25, R25, 0.5 ;  /* 0x3f0000001919c820 */ /* 0x000fe20000400000 */
[----:B------:R-:W-:-:S04]  /*2670*/  FMNMX R36, R58, R19, !PT ;  /* 0x000000133a247209 */ /* 0x000fc80007800000 */
[----:B------:R-:W-:Y:S01]  /*2680*/  FMNMX R19, R59, R36, !PT ;  /* 0x000000243b137209 */ /* 0x000fe20007800000 */
[----:B-1----:R-:W-:Y:S01]  /*2690*/  @!P2 FMUL R13, R13, R13 ;  /* 0x0000000d0d0da220 */ /* 0x002fe20000400000 */
[----:B------:R-:W-:Y:S01]  /*26a0*/  FSETP.GEU.AND P2, PT, R23, -126, PT ;  /* 0xc2fc00001700780b */ /* 0x000fe20003f4e000 */
[----:B------:R-:W1:Y:S01]  /*26b0*/  MUFU.EX2 R25, R25 ;  /* 0x0000001900197308 */ /* 0x000e620000000800 */
[----:B------:R-:W-:Y:S01]  /*26c0*/  FMNMX R36, R62, R19, !PT ;  /* 0x000000133e247209 */ /* 0x000fe20007800000 */
[----:B------:R-:W-:Y:S02]  /*26d0*/  @!P6 FMUL R45, R45, 0.5 ;  /* 0x3f0000002d2de820 */ /* 0x000fe40000400000 */
[----:B------:R-:W-:Y:S01]  /*26e0*/  @!P1 FMUL R33, R33, 0.5 ;  /* 0x3f00000021219820 */ /* 0x000fe20000400000 */
[----:B------:R-:W-:Y:S01]  /*26f0*/  FMNMX R19, R63, R36, !PT ;  /* 0x000000243f137209 */ /* 0x000fe20007800000 */
[----:B--2---:R-:W-:Y:S01]  /*2700*/  @!P3 FMUL R32, R32, R32 ;  /* 0x000000202020b220 */ /* 0x004fe20000400000 */
[----:B------:R-:W-:Y:S01]  /*2710*/  FSETP.GEU.AND P3, PT, R37, -126, PT ;  /* 0xc2fc00002500780b */ /* 0x000fe20003f6e000 */
[----:B------:R2:W3:Y:S01]  /*2720*/  MUFU.EX2 R36, R45 ;  /* 0x0000002d00247308 */ /* 0x0004e20000000800 */
[----:B------:R-:W-:-:S03]  /*2730*/  FMNMX R40, R66, R19, !PT ;  /* 0x0000001342287209 */ /* 0x000fc60007800000 */
[----:B------:R-:W-:Y:S01]  /*2740*/  @!P2 FMUL R23, R23, 0.5 ;  /* 0x3f0000001717a820 */ /* 0x000fe20000400000 */
[----:B------:R-:W-:-:S03]  /*2750*/  FMNMX R19, R67, R40, !PT ;  /* 0x0000002843137209 */ /* 0x000fc60007800000 */
[----:B------:R-:W4:Y:S01]  /*2760*/  MUFU.EX2 R33, R33 ;  /* 0x0000002100217308 */ /* 0x000f220000000800 */
[----:B------:R-:W-:Y:S01]  /*2770*/  FMNMX R40, R70, R19, !PT ;  /* 0x0000001346287209 */ /* 0x000fe20007800000 */
[----:B--2---:R-:W-:Y:S01]  /*2780*/  FFMA R45, R60, UR6, -R15 ;  /* 0x000000063c2d7c23 */ /* 0x004fe2000800080f */
[----:B-1----:R-:W-:Y:S01]  /*2790*/  @!P4 FMUL R25, R25, R25 ;  /* 0x000000191919c220 */ /* 0x002fe20000400000 */
[----:B------:R-:W-:Y:S01]  /*27a0*/  FSETP.GEU.AND P4, PT, R53, -126, PT ;  /* 0xc2fc00003500780b */ /* 0x000fe20003f8e000 */
[----:B------:R-:W-:Y:S01]  /*27b0*/  @!P3 FMUL R37, R37, 0.5 ;  /* 0x3f0000002525b820 */ /* 0x000fe20000400000 */
[----:B------:R-:W-:Y:S02]  /*27c0*/  FMNMX R19, R71, R40, !PT ;  /* 0x0000002847137209 */ /* 0x000fe40007800000 */
[----:B------:R-:W1:Y:S01]  /*27d0*/  MUFU.EX2 R27, R27 ;  /* 0x0000001b001b7308 */ /* 0x000e620000000800 */
[----:B---3--:R-:W-:Y:S01]  /*27e0*/  @!P6 FMUL R36, R36, R36 ;  /* 0x000000242424e220 */ /* 0x008fe20000400000 */
[----:B------:R-:W-:-:S02]  /*27f0*/  FMNMX R44, R74, R19, !PT ;  /* 0x000000134a2c7209 */ /* 0x000fc40007800000 */
[----:B------:R-:W-:Y:S02]  /*2800*/  FSETP.GEU.AND P6, PT, R57, -126, PT ;  /* 0xc2fc00003900780b */ /* 0x000fe40003fce000 */
[----:B------:R-:W-:Y:S02]  /*2810*/  FMNMX R19, R75, R44, !PT ;  /* 0x0000002c4b137209 */ /* 0x000fe40007800000 */
[----:B------:R-:W2:Y:S01]  /*2820*/  MUFU.EX2 R23, R23 ;  /* 0x0000001700177308 */ /* 0x000ea20000000800 */
[----:B----4-:R-:W-:Y:S01]  /*2830*/  @!P1 FMUL R33, R33, R33 ;  /* 0x0000002121219220 */ /* 0x010fe20000400000 */
[----:B------:R-:W-:Y:S01]  /*2840*/  FSETP.GEU.AND P1, PT, R45, -126, PT ;  /* 0xc2fc00002d00780b */ /* 0x000fe20003f2e000 */
[----:B------:R-:W-:Y:S01]  /*2850*/  @!P4 FMUL R53, R53, 0.5 ;  /* 0x3f0000003535c820 */ /* 0x000fe20000400000 */
[----:B------:R-:W-:-:S04]  /*2860*/  FMNMX R44, R78, R19, !PT ;  /* 0x000000134e2c7209 */ /* 0x000fc80007800000 */
[----:B------:R-:W-:Y:S01]  /*2870*/  FMNMX R19, R79, R44, !PT ;  /* 0x0000002c4f137209 */ /* 0x000fe20007800000 */
[----:B-1----:R-:W-:Y:S01]  /*2880*/  @!P5 FMUL R27, R27, R27 ;  /* 0x0000001b1b1bd220 */ /* 0x002fe20000400000 */
[----:B------:R-:W-:Y:S01]  /*2890*/  FSETP.GEU.AND P5, PT, R41, -126, PT ;  /* 0xc2fc00002900780b */ /* 0x000fe20003fae000 */
[----:B------:R1:W3:Y:S01]  /*28a0*/  MUFU.EX2 R44, R53 ;  /* 0x00000035002c7308 */ /* 0x0002e20000000800 */
[----:B------:R-:W-:Y:S01]  /*28b0*/  FMNMX R48, R82, R19, !PT ;  /* 0x0000001352307209 */ /* 0x000fe20007800000 */
[----:B------:R-:W-:Y:S02]  /*28c0*/  @!P6 FMUL R57, R57, 0.5 ;  /* 0x3f0000003939e820 */ /* 0x000fe40000400000 */
[----:B------:R-:W-:Y:S01]  /*28d0*/  @!P1 FMUL R45, R45, 0.5 ;  /* 0x3f0000002d2d9820 */ /* 0x000fe20000400000 */
[----:B------:R-:W-:Y:S01]  /*28e0*/  FMNMX R19, R83, R48, !PT ;  /* 0x0000003053137209 */ /* 0x000fe20007800000 */
[----:B--2---:R-:W-:Y:S01]  /*28f0*/  @!P2 FMUL R23, R23, R23 ;  /* 0x000000171717a220 */ /* 0x004fe20000400000 */
[----:B------:R-:W-:Y:S01]  /*2900*/  FSETP.GEU.AND P2, PT, R49, -126, PT ;  /* 0xc2fc00003100780b */ /* 0x000fe20003f4e000 */
[----:B------:R-:W2:Y:S01]  /*2910*/  MUFU.EX2 R37, R37 ;  /* 0x0000002500257308 */ /* 0x000ea20000000800 */
[----:B------:R-:W-:Y:S01]  /*2920*/  FMNMX R48, R86, R19, !PT ;  /* 0x0000001356307209 */ /* 0x000fe20007800000 */
[--C-:B-1----:R-:W-:Y:S01]  /*2930*/  FFMA R53, R68, UR6, -R15.reuse ;  /* 0x0000000644357c23 */ /* 0x102fe2000800080f */
[----:B------:R-:W-:Y:S01]  /*2940*/  FFMA R68, R76, UR6, -R15 ;  /* 0x000000064c447c23 */ /* 0x000fe2000800080f */
[----:B------:R-:W-:Y:S01]  /*2950*/  @!P5 FMUL R41, R41, 0.5 ;  /* 0x3f0000002929d820 */ /* 0x000fe20000400000 */
[----:B------:R-:W-:-:S03]  /*2960*/  FMNMX R19, R87, R48, !PT ;  /* 0x0000003057137209 */ /* 0x000fc60007800000 */
[----:B------:R-:W1:Y:S01]  /*2970*/  MUFU.EX2 R45, R45 ;  /* 0x0000002d002d7308 */ /* 0x000e620000000800 */
[----:B---3--:R-:W-:Y:S01]  /*2980*/  @!P4 FMUL R44, R44, R44 ;  /* 0x0000002c2c2cc220 */ /* 0x008fe20000400000 */
[----:B------:R-:W3:Y:S01]  /*2990*/  SHFL.BFLY PT, R60, R19, 0x1, 0x1f ;  /* 0x0c201f00133c7f89 */ /* 0x000ee200000e0000 */
[----:B------:R-:W-:Y:S01]  /*29a0*/  FSETP.GEU.AND P4, PT, R56, -126, PT ;  /* 0xc2fc00003800780b */ /* 0x000fe20003f8e000 */
[----:B------:R-:W-:-:S04]  /*29b0*/  @!P2 FMUL R49, R49, 0.5 ;  /* 0x3f0000003131a820 */ /* 0x000fc80000400000 */
[----:B------:R4:W5:Y:S01]  /*29c0*/  MUFU.EX2 R48, R57 ;  /* 0x0000003900307308 */ /* 0x0009620000000800 */
[----:B--2---:R-:W-:-:S07]  /*29d0*/  @!P3 FMUL R37, R37, R37 ;  /* 0x000000252525b220 */ /* 0x004fce0000400000 */
[----:B------:R-:W2:Y:S01]  /*29e0*/  MUFU.EX2 R41, R41 ;  /* 0x0000002900297308 */ /* 0x000ea20000000800 */
[----:B----4-:R-:W-:Y:S01]  /*29f0*/  FFMA R57, R72, UR6, -R15 ;  /* 0x0000000648397c23 */ /* 0x010fe2000800080f */
[----:B-1----:R-:W-:Y:S01]  /*2a00*/  @!P1 FMUL R45, R45, R45 ;  /* 0x0000002d2d2d9220 */ /* 0x002fe20000400000 */
[----:B------:R-:W-:-:S03]  /*2a10*/  @!P4 FMUL R56, R56, 0.5 ;  /* 0x3f0000003838c820 */ /* 0x000fc60000400000 */
[----:B------:R-:W-:Y:S02]  /*2a20*/  FSETP.GEU.AND P1, PT, R57, -126, PT ;  /* 0xc2fc00003900780b */ /* 0x000fe40003f2e000 */
[----:B------:R1:W4:Y:S01]  /*2a30*/  MUFU.EX2 R40, R49 ;  /* 0x0000003100287308 */ /* 0x0003220000000800 */
[----:B-----5:R-:W-:Y:S01]  /*2a40*/  @!P6 FMUL R48, R48, R48 ;  /* 0x000000303030e220 */ /* 0x020fe20000400000 */
[----:B------:R-:W-:Y:S02]  /*2a50*/  FSETP.GEU.AND P6, PT, R69, -126, PT ;  /* 0xc2fc00004500780b */ /* 0x000fe40003fce000 */
[----:B---3--:R-:W-:-:S04]  /*2a60*/  FMNMX R19, R19, R60, !PT ;  /* 0x0000003c13137209 */ /* 0x008fc80007800000 */
[----:B------:R-:W3:Y:S01]  /*2a70*/  MUFU.EX2 R56, R56 ;  /* 0x0000003800387308 */ /* 0x000ee20000000800 */
[--C-:B-1----:R-:W-:Y:S01]  /*2a80*/  FFMA R49, R64, UR6, -R15.reuse ;  /* 0x0000000640317c23 */ /* 0x102fe2000800080f */
[----:B--2---:R-:W-:Y:S01]  /*2a90*/  @!P5 FMUL R41, R41, R41 ;  /* 0x000000292929d220 */ /* 0x004fe20000400000 */
[----:B------:R-:W-:Y:S01]  /*2aa0*/  @!P1 FMUL R57, R57, 0.5 ;  /* 0x3f00000039399820 */ /* 0x000fe20000400000 */
[----:B------:R-:W-:Y:S01]  /*2ab0*/  FSETP.GEU.AND P5, PT, R53, -126, PT ;  /* 0xc2fc00003500780b */ /* 0x000fe20003fae000 */
[----:B------:R-:W1:Y:S01]  /*2ac0*/  SHFL.BFLY PT, R72, R19, 0x2, 0x1f ;  /* 0x0c401f0013487f89 */ /* 0x000e6200000e0000 */
[----:B------:R-:W-:Y:S01]  /*2ad0*/  FSETP.GEU.AND P3, PT, R49, -126, PT ;  /* 0xc2fc00003100780b */ /* 0x000fe20003f6e000 */
[----:B------:R-:W-:Y:S01]  /*2ae0*/  @!P6 FMUL R69, R69, 0.5 ;  /* 0x3f0000004545e820 */ /* 0x000fe20000400000 */
[--C-:B------:R-:W-:Y:S01]  /*2af0*/  FFMA R64, R73, UR6, -R15.reuse ;  /* 0x0000000649407c23 */ /* 0x100fe2000800080f */
[----:B----4-:R-:W-:Y:S01]  /*2b00*/  @!P2 FMUL R40, R40, R40 ;  /* 0x000000282828a220 */ /* 0x010fe20000400000 */
[----:B------:R-:W-:Y:S01]  /*2b10*/  FSETP.GEU.AND P2, PT, R52, -126, PT ;  /* 0xc2fc00003400780b */ /* 0x000fe20003f4e000 */
[----:B------:R-:W2:Y:S01]  /*2b20*/  MUFU.EX2 R57, R57 ;  /* 0x0000003900397308 */ /* 0x000ea20000000800 */
[----:B------:R-:W-:-:S05]  /*2b30*/  FFMA R15, R85, UR6, -R15 ;  /* 0x00000006550f7c23 */ /* 0x000fca000800080f */
[----:B------:R-:W-:Y:S01]  /*2b40*/  @!P5 FMUL R53, R53, 0.5 ;  /* 0x3f0000003535d820 */ /* 0x000fe20000400000 */
[----:B---3--:R-:W-:Y:S01]  /*2b50*/  @!P4 FMUL R56, R56, R56 ;  /* 0x000000383838c220 */ /* 0x008fe20000400000 */
[----:B------:R-:W-:Y:S01]  /*2b60*/  @!P3 FMUL R49, R49, 0.5 ;  /* 0x3f0000003131b820 */ /* 0x000fe20000400000 */
[----:B------:R-:W3:Y:S01]  /*2b70*/  MUFU.EX2 R60, R69 ;  /* 0x00000045003c7308 */ /* 0x000ee20000000800 */
[----:B------:R-:W-:Y:S02]  /*2b80*/  FSETP.GEU.AND P4, PT, R61, -126, PT ;  /* 0xc2fc00003d00780b */ /* 0x000fe40003f8e000 */
[----:B------:R-:W-:-:S05]  /*2b90*/  @!P2 FMUL R52, R52, 0.5 ;  /* 0x3f0000003434a820 */ /* 0x000fca0000400000 */
[----:B------:R-:W4:Y:S01]  /*2ba0*/  MUFU.EX2 R49, R49 ;  /* 0x0000003100317308 */ /* 0x000f220000000800 */
[----:B--2---:R-:W-:Y:S01]  /*2bb0*/  @!P1 FMUL R57, R57, R57 ;  /* 0x0000003939399220 */ /* 0x004fe20000400000 */
[----:B------:R-:W-:Y:S02]  /*2bc0*/  FSETP.GEU.AND P1, PT, R65, -126, PT ;  /* 0xc2fc00004100780b */ /* 0x000fe40003f2e000 */
[----:B-1----:R-:W-:Y:S02]  /*2bd0*/  FMNMX R19, R19, R72, !PT ;  /* 0x0000004813137209 */ /* 0x002fe40007800000 */
[----:B------:R-:W-:Y:S02]  /*2be0*/  @!P4 FMUL R61, R61, 0.5 ;  /* 0x3f0000003d3dc820 */ /* 0x000fe40000400000 */
[----:B------:R-:W1:Y:S01]  /*2bf0*/  MUFU.EX2 R53, R53 ;  /* 0x0000003500357308 */ /* 0x000e620000000800 */
[----:B---3--:R-:W-:Y:S01]  /*2c00*/  @!P6 FMUL R60, R60, R60 ;  /* 0x0000003c3c3ce220 */ /* 0x008fe20000400000 */
[----:B------:R-:W-:-:S04]  /*2c10*/  FSETP.NEU.AND P6, PT, R19, -INF , PT ;  /* 0xff8000001300780b */ /* 0x000fc80003fcd000 */
[----:B------:R-:W-:Y:S01]  /*2c20*/  FSEL R69, R19, RZ, P6 ;  /* 0x000000ff13457208 */ /* 0x000fe20003000000 */
[----:B------:R-:W-:Y:S01]  /*2c30*/  @!P1 FMUL R65, R65, 0.5 ;  /* 0x3f00000041419820 */ /* 0x000fe20000400000 */
[----:B------:R-:W2:Y:S01]  /*2c40*/  MUFU.EX2 R52, R52 ;  /* 0x0000003400347308 */ /* 0x000ea20000000800 */
[----:B----4-:R-:W-:Y:S01]  /*2c50*/  @!P3 FMUL R49, R49, R49 ;  /* 0x000000313131b220 */ /* 0x010fe20000400000 */
[----:B------:R-:W-:Y:S01]  /*2c60*/  FSETP.GEU.AND P3, PT, R68, -126, PT ;  /* 0xc2fc00004400780b */ /* 0x000fe20003f6e000 */
[----:B------:R-:W-:Y:S01]  /*2c70*/  FMUL R77, R69, UR6 ;  /* 0x00000006454d7c20 */ /* 0x000fe20008400000 */
[----:B------:R-:W-:-:S03]  /*2c80*/  FSETP.GEU.AND P6, PT, R84, -126, PT ;  /* 0xc2fc00005400780b */ /* 0x000fc60003fce000 */
[--C-:B------:R-:W-:Y:S01]  /*2c90*/  FFMA R76, R29, UR6, -R77.reuse ;  /* 0x000000061d4c7c23 */ /* 0x100fe2000800084d */
[----:B------:R-:W3:Y:S01]  /*2ca0*/  MUFU.EX2 R65, R65 ;  /* 0x0000004100417308 */ /* 0x000ee20000000800 */
[----:B-1----:R-:W-:Y:S01]  /*2cb0*/  @!P5 FMUL R53, R53, R53 ;  /* 0x000000353535d220 */ /* 0x002fe20000400000 */
[----:B------:R-:W-:Y:S01]  /*2cc0*/  FSETP.GEU.AND P5, PT, R80, -126, PT ;  /* 0xc2fc00005000780b */ /* 0x000fe20003fae000 */
[--C-:B------:R-:W-:Y:S01]  /*2cd0*/  FFMA R69, R22, UR6, -R77.reuse ;  /* 0x0000000616457c23 */ /* 0x100fe2000800084d */
[--C-:B------:R-:W-:Y:S01]  /*2ce0*/  FFMA R90, R43, UR6, -R77.reuse ;  /* 0x000000062b5a7c23 */ /* 0x100fe2000800084d */
[--C-:B------:R-:W-:Y:S01]  /*2cf0*/  FFMA R34, R34, UR6, -R77.reuse ;  /* 0x0000000622227c23 */ /* 0x100fe2000800084d */
[--C-:B------:R-:W-:Y:S01]  /*2d00*/  FFMA R30, R30, UR6, -R77.reuse ;  /* 0x000000061e1e7c23 */ /* 0x100fe2000800084d */
[----:B------:R-:W-:Y:S01]  /*2d10*/  @!P3 FMUL R68, R68, 0.5 ;  /* 0x3f0000004444b820 */ /* 0x000fe20000400000 */
[----:B------:R-:W1:Y:S01]  /*2d20*/  MUFU.EX2 R61, R61 ;  /* 0x0000003d003d7308 */ /* 0x000e620000000800 */
[----:B--2---:R-:W-:Y:S01]  /*2d30*/  @!P2 FMUL R52, R52, R52 ;  /* 0x000000343434a220 */ /* 0x004fe20000400000 */
[----:B------:R-:W-:Y:S01]  /*2d40*/  FSETP.GEU.AND P2, PT, R64, -126, PT ;  /* 0xc2fc00004000780b */ /* 0x000fe20003f4e000 */
[----:B------:R-:W-:Y:S01]  /*2d50*/  @!P6 FMUL R84, R84, 0.5 ;  /* 0x3f0000005454e820 */ /* 0x000fe20000400000 */
[--C-:B------:R-:W-:Y:S01]  /*2d60*/  FFMA R88, R39, UR6, -R77.reuse ;  /* 0x0000000627587c23 */ /* 0x100fe2000800084d */
[--C-:B------:R-:W-:Y:S01]  /*2d70*/  FFMA R38, R38, UR6, -R77.reuse ;  /* 0x0000000626267c23 */ /* 0x100fe2000800084d */
[--C-:B------:R-:W-:Y:S01]  /*2d80*/  FFMA R46, R46, UR6, -R77.reuse ;  /* 0x000000062e2e7c23 */ /* 0x100fe2000800084d */
[----:B------:R-:W-:Y:S01]  /*2d90*/  @!P5 FMUL R80, R80, 0.5 ;  /* 0x3f0000005050d820 */ /* 0x000fe20000400000 */
[----:B------:R-:W2:Y:S01]  /*2da0*/  MUFU.EX2 R68, R68 ;  /* 0x0000004400447308 */ /* 0x000ea20000000800 */
[----:B---3--:R-:W-:Y:S01]  /*2db0*/  @!P1 FMUL R65, R65, R65 ;  /* 0x0000004141419220 */ /* 0x008fe20000400000 */
[--C-:B------:R-:W-:Y:S01]  /*2dc0*/  FFMA R42, R42, UR6, -R77.reuse ;  /* 0x000000062a2a7c23 */ /* 0x100fe2000800084d */
[--C-:B------:R-:W-:Y:S01]  /*2dd0*/  FFMA R50, R50, UR6, -R77.reuse ;  /* 0x0000000632327c23 */ /* 0x100fe2000800084d */
[--C-:B------:R-:W-:Y:S01]  /*2de0*/  FFMA R92, R47, UR6, -R77.reuse ;  /* 0x000000062f5c7c23 */ /* 0x100fe2000800084d */
[--C-:B------:R-:W-:Y:S01]  /*2df0*/  FFMA R94, R58, UR6, -R77.reuse ;  /* 0x000000063a5e7c23 */ /* 0x100fe2000800084d */
[--C-:B------:R-:W-:Y:S01]  /*2e00*/  FFMA R54, R54, UR6, -R77.reuse ;  /* 0x0000000636367c23 */ /* 0x100fe2000800084d */
[----:B------:R-:W-:Y:S01]  /*2e10*/  @!P2 FMUL R64, R64, 0.5 ;  /* 0x3f0000004040a820 */ /* 0x000fe20000400000 */
[----:B------:R3:W4:Y:S01]  /*2e20*/  MUFU.EX2 R72, R80 ;  /* 0x0000005000487308 */ /* 0x0007220000000800 */
[----:B-1----:R-:W-:Y:S01]  /*2e30*/  @!P4 FMUL R61, R61, R61 ;  /* 0x0000003d3d3dc220 */ /* 0x002fe20000400000 */
[----:B------:R-:W-:Y:S01]  /*2e40*/  FSETP.GEU.AND P4, PT, R76, -126, PT ;  /* 0xc2fc00004c00780b */ /* 0x000fe20003f8e000 */
[--C-:B------:R-:W-:Y:S01]  /*2e50*/  FFMA R73, R83, UR6, -R77.reuse ;  /* 0x0000000653497c23 */ /* 0x100fe2000800084d */
[--C-:B------:R-:W-:Y:S01]  /*2e60*/  FFMA R74, R74, UR6, -R77.reuse ;  /* 0x000000064a4a7c23 */ /* 0x100fe2000800084d */
[--C-:B------:R-:W-:Y:S01]  /*2e70*/  FFMA R87, R87, UR6, -R77.reuse ;  /* 0x0000000657577c23 */ /* 0x100fe2000800084d */
[----:B------:R-:W-:Y:S01]  /*2e80*/  FFMA R79, R79, UR6, -R77 ;  /* 0x000000064f4f7c23 */ /* 0x000fe2000800084d */
[----:B------:R-:W-:Y:S01]  /*2e90*/  FADD R83, R40, R65 ;  /* 0x0000004128537221 */ /* 0x000fe20000000000 */
[----:B------:R-:W1:Y:S01]  /*2ea0*/  MUFU.EX2 R64, R64 ;  /* 0x0000004000407308 */ /* 0x000e620000000800 */
[----:B---3--:R-:W-:Y:S01]  /*2eb0*/  FFMA R80, R31, UR6, -R77 ;  /* 0x000000061f507c23 */ /* 0x008fe2000800084d */
[----:B--2---:R-:W-:Y:S01]  /*2ec0*/  @!P3 FMUL R68, R68, R68 ;  /* 0x000000444444b220 */ /* 0x004fe20000400000 */
[----:B------:R-:W-:-:S03]  /*2ed0*/  FSETP.GEU.AND P3, PT, R69, -126, PT ;  /* 0xc2fc00004500780b */ /* 0x000fc60003f6e000 */
[----:B------:R-:W-:Y:S01]  /*2ee0*/  FSETP.GEU.AND P1, PT, R80, -126, PT ;  /* 0xc2fc00005000780b */ /* 0x000fe20003f2e000 */
[----:B------:R-:W-:Y:S01]  /*2ef0*/  @!P4 FMUL R76, R76, 0.5 ;  /* 0x3f0000004c4cc820 */ /* 0x000fe20000400000 */
[----:B------:R2:W3:Y:S01]  /*2f00*/  MUFU.EX2 R22, R84 ;  /* 0x0000005400167308 */ /* 0x0004e20000000800 */
[----:B----4-:R-:W-:Y:S01]  /*2f10*/  @!P5 FMUL R72, R72, R72 ;  /* 0x000000484848d220 */ /* 0x010fe20000400000 */
[----:B------:R-:W-:-:S03]  /*2f20*/  FSETP.GEU.AND P5, PT, R30, -126, PT ;  /* 0xc2fc00001e00780b */ /* 0x000fc60003fae000 */
[----:B------:R-:W-:-:S03]  /*2f30*/  FADD R81, R33, R72 ;  /* 0x0000004821517221 */ /* 0x000fc60000000000 */
[----:B------:R-:W-:Y:S01]  /*2f40*/  @!P3 FMUL R69, R69, 0.5 ;  /* 0x3f0000004545b820 */ /* 0x000fe20000400000 */
[----:B-1----:R-:W-:Y:S01]  /*2f50*/  @!P2 FMUL R64, R64, R64 ;  /* 0x000000404040a220 */ /* 0x002fe20000400000 */
[----:B------:R-:W-:Y:S01]  /*2f60*/  FSETP.GEU.AND P2, PT, R15, -126, PT ;  /* 0xc2fc00000f00780b */ /* 0x000fe20003f4e000 */
[----:B------:R-:W-:Y:S01]  /*2f70*/  @!P1 FMUL R80, R80, 0.5 ;  /* 0x3f00000050509820 */ /* 0x000fe20000400000 */
[----:B------:R-:W1:Y:S01]  /*2f80*/  MUFU.EX2 R76, R76 ;  /* 0x0000004c004c7308 */ /* 0x000e620000000800 */
[----:B--2---:R-:W-:Y:S02]  /*2f90*/  FFMA R84, R35, UR6, -R77 ;  /* 0x0000000623547c23 */ /* 0x004fe4000800084d */
[----:B------:R-:W-:Y:S01]  /*2fa0*/  @!P5 FMUL R30, R30, 0.5 ;  /* 0x3f0000001e1ed820 */ /* 0x000fe20000400000 */
[----:B---3--:R-:W-:Y:S01]  /*2fb0*/  @!P6 FMUL R22, R22, R22 ;  /* 0x000000161616e220 */ /* 0x008fe20000400000 */
[----:B------:R-:W-:-:S03]  /*2fc0*/  FSETP.GEU.AND P6, PT, R34, -126, PT ;  /* 0xc2fc00002200780b */ /* 0x000fc60003fce000 */
[----:B------:R-:W2:Y:S03]  /*2fd0*/  MUFU.EX2 R80, R80 ;  /* 0x0000005000507308 */ /* 0x000ea60000000800 */
[----:B------:R-:W-:-:S05]  /*2fe0*/  @!P2 FMUL R15, R15, 0.5 ;  /* 0x3f0000000f0fa820 */ /* 0x000fca0000400000 */
[----:B------:R3:W4:Y:S01]  /*2ff0*/  MUFU.EX2 R31, R69 ;  /* 0x00000045001f7308 */ /* 0x0007220000000800 */
[----:B-1----:R-:W-:Y:S01]  /*3000*/  @!P4 FMUL R76, R76, R76 ;  /* 0x0000004c4c4cc220 */ /* 0x002fe20000400000 */
[----:B------:R-:W-:Y:S01]  /*3010*/  FSETP.GEU.AND P4, PT, R88, -126, PT ;  /* 0xc2fc00005800780b */ /* 0x000fe20003f8e000 */
[----:B------:R-:W-:-:S05]  /*3020*/  @!P6 FMUL R34, R34, 0.5 ;  /* 0x3f0000002222e820 */ /* 0x000fca0000400000 */
[----:B------:R1:W5:Y:S01]  /*3030*/  MUFU.EX2 R29, R15 ;  /* 0x0000000f001d7308 */ /* 0x0003620000000800 */
[----:B--2---:R-:W-:Y:S01]  /*3040*/  @!P1 FMUL R80, R80, R80 ;  /* 0x0000005050509220 */ /* 0x004fe20000400000 */
[----:B------:R-:W-:Y:S01]  /*3050*/  FSETP.GEU.AND P1, PT, R90, -126, PT ;  /* 0xc2fc00005a00780b */ /* 0x000fe20003f2e000 */
[----:B---3--:R-:W-:-:S04]  /*3060*/  FFMA R69, R67, UR6, -R77 ;  /* 0x0000000643457c23 */ /* 0x008fc8000800084d */
[----:B------:R-:W-:Y:S01]  /*3070*/  @!P4 FMUL R88, R88, 0.5 ;  /* 0x3f0000005858c820 */ /* 0x000fe20000400000 */
[----:B------:R2:W3:Y:S01]  /*3080*/  MUFU.EX2 R39, R34 ;  /* 0x0000002200277308 */ /* 0x0004e20000000800 */
[----:B----4-:R-:W-:Y:S01]  /*3090*/  @!P3 FMUL R31, R31, R31 ;  /* 0x0000001f1f1fb220 */ /* 0x010fe20000400000 */
[----:B------:R-:W-:Y:S01]  /*30a0*/  FSETP.GEU.AND P3, PT, R38, -126, PT ;  /* 0xc2fc00002600780b */ /* 0x000fe20003f6e000 */
[----:B-1----:R-:W-:-:S04]  /*30b0*/  FFMA R15, R51, UR6, -R77 ;  /* 0x00000006330f7c23 */ /* 0x002fc8000800084d */
[----:B------:R-:W-:Y:S01]  /*30c0*/  @!P1 FMUL R90, R90, 0.5 ;  /* 0x3f0000005a5a9820 */ /* 0x000fe20000400000 */
[----:B------:R1:W4:Y:S01]  /*30d0*/  MUFU.EX2 R35, R30 ;  /* 0x0000001e00237308 */ /* 0x0003220000000800 */
[----:B-----5:R-:W-:Y:S01]  /*30e0*/  @!P2 FMUL R29, R29, R29 ;  /* 0x0000001d1d1da220 */ /* 0x020fe20000400000 */
[----:B------:R-:W-:Y:S01]  /*30f0*/  FSETP.GEU.AND P2, PT, R84, -126, PT ;  /* 0xc2fc00005400780b */ /* 0x000fe20003f4e000 */
[----:B--2---:R-:W-:-:S04]  /*3100*/  FFMA R34, R59, UR6, -R77 ;  /* 0x000000063b227c23 */ /* 0x004fc8000800084d */
[----:B------:R-:W-:Y:S01]  /*3110*/  @!P3 FMUL R38, R38, 0.5 ;  /* 0x3f0000002626b820 */ /* 0x000fe20000400000 */
[----:B------:R-:W2:Y:S01]  /*3120*/  MUFU.EX2 R90, R90 ;  /* 0x0000005a005a7308 */ /* 0x000ea20000000800 */
[----:B-1----:R-:W-:Y:S01]  /*3130*/  FFMA R30, R55, UR6, -R77 ;  /* 0x00000006371e7c23 */ /* 0x002fe2000800084d */
[----:B---3--:R-:W-:Y:S01]  /*3140*/  @!P6 FMUL R39, R39, R39 ;  /* 0x000000272727e220 */ /* 0x008fe20000400000 */
[----:B------:R-:W-:-:S04]  /*3150*/  FSETP.GEU.AND P6, PT, R46, -126, PT ;  /* 0xc2fc00002e00780b */ /* 0x000fc80003fce000 */
[----:B------:R-:W-:Y:S01]  /*3160*/  @!P2 FMUL R84, R84, 0.5 ;  /* 0x3f0000005454a820 */ /* 0x000fe20000400000 */
[----:B------:R1:W3:Y:S01]  /*3170*/  MUFU.EX2 R43, R38 ;  /* 0x00000026002b7308 */ /* 0x0002e20000000800 */
[----:B----4-:R-:W-:Y:S01]  /*3180*/  @!P5 FMUL R35, R35, R35 ;  /* 0x000000232323d220 */ /* 0x010fe20000400000 */
[----:B------:R-:W-:-:S06]  /*3190*/  FSETP.GEU.AND P5, PT, R42, -126, PT ;  /* 0xc2fc00002a00780b */ /* 0x000fcc0003fae000 */
[----:B------:R-:W4:Y:S01]  /*31a0*/  MUFU.EX2 R88, R88 ;  /* 0x0000005800587308 */ /* 0x000f220000000800 */
[----:B--2---:R-:W-:Y:S01]  /*31b0*/  @!P1 FMUL R90, R90, R90 ;  /* 0x0000005a5a5a9220 */ /* 0x004fe20000400000 */
[----:B------:R-:W-:Y:S01]  /*31c0*/  FSETP.GEU.AND P1, PT, R30, -126, PT ;  /* 0xc2fc00001e00780b */ /* 0x000fe20003f2e000 */
[----:B------:R-:W-:Y:S01]  /*31d0*/  @!P6 FMUL R46, R46, 0.5 ;  /* 0x3f0000002e2ee820 */ /* 0x000fe20000400000 */
[----:B-1----:R-:W-:-:S03]  /*31e0*/  FFMA R38, R62, UR6, -R77 ;  /* 0x000000063e267c23 */ /* 0x002fc6000800084d */
[----:B------:R-:W-:Y:S01]  /*31f0*/  @!P5 FMUL R42, R42, 0.5 ;  /* 0x3f0000002a2ad820 */ /* 0x000fe20000400000 */
[----:B------:R-:W1:Y:S01]  /*3200*/  MUFU.EX2 R84, R84 ;  /* 0x0000005400547308 */ /* 0x000e620000000800 */
[----:B---3--:R-:W-:Y:S01]  /*3210*/  @!P3 FMUL R43, R43, R43 ;  /* 0x0000002b2b2bb220 */ /* 0x008fe20000400000 */
[----:B------:R-:W-:-:S05]  /*3220*/  FSETP.GEU.AND P3, PT, R50, -126, PT ;  /* 0xc2fc00003200780b */ /* 0x000fca0003f6e000 */
[----:B------:R-:W-:Y:S01]  /*3230*/  @!P1 FMUL R30, R30, 0.5 ;  /* 0x3f0000001e1e9820 */ /* 0x000fe20000400000 */
[----:B------:R-:W2:Y:S01]  /*3240*/  MUFU.EX2 R51, R46 ;  /* 0x0000002e00337308 */ /* 0x000ea20000000800 */
[----:B----4-:R-:W-:Y:S01]  /*3250*/  @!P4 FMUL R88, R88, R88 ;  /* 0x000000585858c220 */ /* 0x010fe20000400000 */
[----:B------:R-:W-:-:S05]  /*3260*/  FSETP.GEU.AND P4, PT, R15, -126, PT ;  /* 0xc2fc00000f00780b */ /* 0x000fca0003f8e000 */
[----:B------:R-:W-:Y:S01]  /*3270*/  @!P3 FMUL R50, R50, 0.5 ;  /* 0x3f0000003232b820 */ /* 0x000fe20000400000 */
[----:B------:R3:W4:Y:S01]  /*3280*/  MUFU.EX2 R62, R30 ;  /* 0x0000001e003e7308 */ /* 0x0007220000000800 */
[----:B-1----:R-:W-:Y:S01]  /*3290*/  @!P2 FMUL R84, R84, R84 ;  /* 0x000000545454a220 */ /* 0x002fe20000400000 */
[----:B------:R-:W-:-:S05]  /*32a0*/  FSETP.GEU.AND P2, PT, R92, -126, PT ;  /* 0xc2fc00005c00780b */ /* 0x000fca0003f4e000 */
[----:B------:R-:W-:Y:S01]  /*32b0*/  @!P4 FMUL R15, R15, 0.5 ;  /* 0x3f0000000f0fc820 */ /* 0x000fe20000400000 */
[----:B------:R1:W5:Y:S01]  /*32c0*/  MUFU.EX2 R47, R42 ;  /* 0x0000002a002f7308 */ /* 0x0003620000000800 */
[----:B--2---:R-:W-:Y:S01]  /*32d0*/  @!P6 FMUL R51, R51, R51 ;  /* 0x000000333333e220 */ /* 0x004fe20000400000 */
[----:B------:R-:W-:Y:S01]  /*32e0*/  FSETP.GEU.AND P6, PT, R94, -126, PT ;  /* 0xc2fc00005e00780b */ /* 0x000fe20003fce000 */
[----:B---3--:R-:W-:-:S04]  /*32f0*/  FFMA R30, R70, UR6, -R77 ;  /* 0x00000006461e7c23 */ /* 0x008fc8000800084d */
[----:B------:R-:W-:Y:S01]  /*3300*/  @!P2 FMUL R92, R92, 0.5 ;  /* 0x3f0000005c5ca820 */ /* 0x000fe20000400000 */
[----:B------:R-:W2:Y:S01]  /*3310*/  MUFU.EX2 R55, R50 ;  /* 0x0000003200377308 */ /* 0x000ea20000000800 */
[----:B----4-:R-:W-:Y:S01]  /*3320*/  @!P1 FMUL R62, R62, R62 ;  /* 0x0000003e3e3e9220 */ /* 0x010fe20000400000 */
[----:B------:R-:W-:Y:S01]  /*3330*/  FSETP.GEU.AND P1, PT, R69, -126, PT ;  /* 0xc2fc00004500780b */ /* 0x000fe20003f2e000 */
[----:B-1----:R-:W-:-:S04]  /*3340*/  FFMA R42, R66, UR6, -R77 ;  /* 0x00000006422a7c23 */ /* 0x002fc8000800084d */
[----:B------:R-:W-:Y:S01]  /*3350*/  @!P6 FMUL R94, R94, 0.5 ;  /* 0x3f0000005e5ee820 */ /* 0x000fe20000400000 */
[----:B------:R1:W3:Y:S01]  /*3360*/  MUFU.EX2 R58, R15 ;  /* 0x0000000f003a7308 */ /* 0x0002e20000000800 */
[----:B-----5:R-:W-:Y:S01]  /*3370*/  @!P5 FMUL R47, R47, R47 ;  /* 0x0000002f2f2fd220 */ /* 0x020fe20000400000 */
[----:B------:R-:W-:-:S05]  /*3380*/  FSETP.GEU.AND P5, PT, R54, -126, PT ;  /* 0xc2fc00003600780b */ /* 0x000fca0003fae000 */
[----:B------:R-:W-:Y:S01]  /*3390*/  @!P1 FMUL R69, R69, 0.5 ;  /* 0x3f00000045459820 */ /* 0x000fe20000400000 */
[----:B------:R-:W4:Y:S01]  /*33a0*/  MUFU.EX2 R92, R92 ;  /* 0x0000005c005c7308 */ /* 0x000f220000000800 */
[----:B-1----:R-:W-:Y:S01]  /*33b0*/  FFMA R15, R63, UR6, -R77 ;  /* 0x000000063f0f7c23 */ /* 0x002fe2000800084d */
[----:B--2---:R-:W-:Y:S01]  /*33c0*/  @!P3 FMUL R55, R55, R55 ;  /* 0x000000373737b220 */ /* 0x004fe20000400000 */
[----:B------:R-:W-:-:S04]  /*33d0*/  FSETP.GEU.AND P3, PT, R38, -126, PT ;  /* 0xc2fc00002600780b */ /* 0x000fc80003f6e000 */
[----:B------:R-:W-:Y:S01]  /*33e0*/  @!P5 FMUL R54, R54, 0.5 ;  /* 0x3f0000003636d820 */ /* 0x000fe20000400000 */
[----:B------:R-:W1:Y:S01]  /*33f0*/  MUFU.EX2 R69, R69 ;  /* 0x0000004500457308 */ /* 0x000e620000000800 */
[----:B---3--:R-:W-:Y:S01]  /*3400*/  @!P4 FMUL R58, R58, R58 ;  /* 0x0000003a3a3ac220 */ /* 0x008fe20000400000 */
[----:B------:R-:W-:-:S06]  /*3410*/  FSETP.GEU.AND P4, PT, R15, -126, PT ;  /* 0xc2fc00000f00780b */ /* 0x000fcc0003f8e000 */
[----:B------:R-:W-:Y:S01]  /*3420*/  @!P3 FMUL R38, R38, 0.5 ;  /* 0x3f0000002626b820 */ /* 0x000fe20000400000 */
[----:B----4-:R-:W-:Y:S01]  /*3430*/  @!P2 FMUL R92, R92, R92 ;  /* 0x0000005c5c5ca220 */ /* 0x010fe20000400000 */
[C---:B------:R-:W-:Y:S01]  /*3440*/  FSETP.GEU.AND P2, PT, R34.reuse, -126, PT ;  /* 0xc2fc00002200780b */ /* 0x040fe20003f4e000 */
[----:B------:R-:W2:Y:S04]  /*3450*/  MUFU.EX2 R59, R54 ;  /* 0x00000036003b7308 */ /* 0x000ea80000000800 */
[----:B------:R-:W-:Y:S01]  /*3460*/  @!P4 FMUL R15, R15, 0.5 ;  /* 0x3f0000000f0fc820 */ /* 0x000fe20000400000 */
[----:B-1----:R-:W-:Y:S01]  /*3470*/  @!P1 FMUL R69, R69, R69 ;  /* 0x0000004545459220 */ /* 0x002fe20000400000 */
[----:B------:R-:W-:Y:S02]  /*3480*/  FSETP.GEU.AND P1, PT, R73, -126, PT ;  /* 0xc2fc00004900780b */ /* 0x000fe40003f2e000 */
[----:B------:R-:W1:Y:S04]  /*3490*/  MUFU.EX2 R94, R94 ;  /* 0x0000005e005e7308 */ /* 0x000e680000000800 */
[----:B------:R-:W-:-:S04]  /*34a0*/  @!P2 FMUL R34, R34, 0.5 ;  /* 0x3f0000002222a820 */ /* 0x000fc80000400000 */
[----:B------:R3:W4:Y:S01]  /*34b0*/  MUFU.EX2 R66, R38 ;  /* 0x0000002600427308 */ /* 0x0007220000000800 */
[----:B--2---:R-:W-:Y:S01]  /*34c0*/  @!P5 FMUL R59, R59, R59 ;  /* 0x0000003b3b3bd220 */ /* 0x004fe20000400000 */
[----:B------:R-:W-:Y:S01]  /*34d0*/  FSETP.GEU.AND P5, PT, R42, -126, PT ;  /* 0xc2fc00002a00780b */ /* 0x000fe20003fae000 */
[----:B------:R-:W-:-:S05]  /*34e0*/  @!P1 FMUL R73, R73, 0.5 ;  /* 0x3f00000049499820 */ /* 0x000fca0000400000 */
[----:B------:R2:W5:Y:S01]  /*34f0*/  MUFU.EX2 R67, R15 ;  /* 0x0000000f00437308 */ /* 0x0005620000000800 */
[----:B---3--:R-:W-:Y:S01]  /*3500*/  FFMA R38, R82, UR6, -R77 ;  /* 0x0000000652267c23 */ /* 0x008fe2000800084d */
[----:B-1----:R-:W-:Y:S01]  /*3510*/  @!P6 FMUL R94, R94, R94 ;  /* 0x0000005e5e5ee220 */ /* 0x002fe20000400000 */
[----:B------:R-:W-:-:S04]  /*3520*/  FSETP.GEU.AND P6, PT, R74, -126, PT ;  /* 0xc2fc00004a00780b */ /* 0x000fc80003fce000 */
[----:B------:R-:W-:Y:S01]  /*3530*/  @!P5 FMUL R42, R42, 0.5 ;  /* 0x3f0000002a2ad820 */ /* 0x000fe20000400000 */
[----:B------:R1:W3:Y:S01]  /*3540*/  MUFU.EX2 R63, R34 ;  /* 0x00000022003f7308 */ /* 0x0002e20000000800 */
[----:B----4-:R-:W-:Y:S01]  /*3550*/  @!P3 FMUL R66, R66, R66 ;  /* 0x000000424242b220 */ /* 0x010fe20000400000 */
[----:B--2---:R-:W-:-:S06]  /*3560*/  FFMA R15, R78, UR6, -R77 ;  /* 0x000000064e0f7c23 */ /* 0x004fcc000800084d */
[----:B------:R-:W-:Y:S01]  /*3570*/  @!P6 FMUL R74, R74, 0.5 ;  /* 0x3f0000004a4ae820 */ /* 0x000fe20000400000 */
[--C-:B-1----:R-:W-:Y:S01]  /*3580*/  FFMA R34, R75, UR6, -R77.reuse ;  /* 0x000000064b227c23 */ /* 0x102fe2000800084d */
[----:B-----5:R-:W-:Y:S01]  /*3590*/  @!P4 FMUL R67, R67, R67 ;  /* 0x000000434343c220 */ /* 0x020fe20000400000 */
[----:B------:R-:W-:Y:S01]  /*35a0*/  FSETP.GEU.AND P4, PT, R38, -126, PT ;  /* 0xc2fc00002600780b */ /* 0x000fe20003f8e000 */
[----:B------:R1:W2:Y:S01]  /*35b0*/  MUFU.EX2 R70, R42 ;  /* 0x0000002a00467308 */ /* 0x0002a20000000800 */
[----:B------:R-:W-:Y:S01]  /*35c0*/  FFMA R75, R71, UR6, -R77 ;  /* 0x00000006474b7c23 */ /* 0x000fe2000800084d */
[----:B------:R-:W-:Y:S01]  /*35d0*/  FSETP.GEU.AND P3, PT, R34, -126, PT ;  /* 0xc2fc00002200780b */ /* 0x000fe20003f6e000 */
[----:B---3--:R-:W-:Y:S01]  /*35e0*/  @!P2 FMUL R63, R63, R63 ;  /* 0x0000003f3f3fa220 */ /* 0x008fe20000400000 */
[----:B------:R-:W-:-:S04]  /*35f0*/  FSETP.GEU.AND P2, PT, R30, -126, PT ;  /* 0xc2fc00001e00780b */ /* 0x000fc80003f4e000 */
[----:B------:R-:W3:Y:S01]  /*3600*/  MUFU.EX2 R73, R73 ;  /* 0x0000004900497308 */ /* 0x000ee20000000800 */
[----:B-1----:R-:W-:-:S03]  /*3610*/  FADD R42, R25, R64 ;  /* 0x00000040192a7221 */ /* 0x002fc60000000000 */
[----:B------:R-:W-:-:S03]  /*3620*/  @!P4 FMUL R38, R38, 0.5 ;  /* 0x3f0000002626c820 */ /* 0x000fc60000400000 */
[----:B------:R-:W-:Y:S01]  /*3630*/  @!P3 FMUL R34, R34, 0.5 ;  /* 0x3f0000002222b820 */ /* 0x000fe20000400000 */
[----:B------:R-:W1:Y:S01]  /*3640*/  MUFU.EX2 R74, R74 ;  /* 0x0000004a004a7308 */ /* 0x000e620000000800 */
[----:B--2---:R-:W-:Y:S01]  /*3650*/  @!P5 FMUL R70, R70, R70 ;  /* 0x000000464646d220 */ /* 0x004fe20000400000 */
[----:B------:R-:W-:Y:S01]  /*3660*/  FSETP.GEU.AND P5, PT, R75, -126, PT ;  /* 0xc2fc00004b00780b */ /* 0x000fe20003fae000 */
[----:B------:R-:W-:-:S05]  /*3670*/  @!P2 FMUL R30, R30, 0.5 ;  /* 0x3f0000001e1ea820 */ /* 0x000fca0000400000 */
[----:B------:R2:W4:Y:S01]  /*3680*/  MUFU.EX2 R71, R34 ;  /* 0x0000002200477308 */ /* 0x0005220000000800 */
[----:B---3--:R-:W-:Y:S01]  /*3690*/  @!P1 FMUL R73, R73, R73 ;  /* 0x0000004949499220 */ /* 0x008fe20000400000 */
[----:B------:R-:W-:-:S03]  /*36a0*/  FSETP.GEU.AND P1, PT, R87, -126, PT ;  /* 0xc2fc00005700780b */ /* 0x000fc60003f2e000 */
[----:B------:R-:W-:Y:S02]  /*36b0*/  FADD R98, R58, R73 ;  /* 0x000000493a627221 */ /* 0x000fe40000000000 */
[----:B------:R-:W-:Y:S01]  /*36c0*/  @!P5 FMUL R75, R75, 0.5 ;  /* 0x3f0000004b4bd820 */ /* 0x000fe20000400000 */
[----:B------:R3:W5:Y:S01]  /*36d0*/  MUFU.EX2 R78, R38 ;  /* 0x00000026004e7308 */ /* 0x0007620000000800 */
[----:B-1----:R-:W-:Y:S01]  /*36e0*/  @!P6 FMUL R74, R74, R74 ;  /* 0x0000004a4a4ae220 */ /* 0x002fe20000400000 */
[----:B------:R-:W-:Y:S01]  /*36f0*/  FSETP.GEU.AND P6, PT, R15, -126, PT ;  /* 0xc2fc00000f00780b */ /* 0x000fe20003fce000 */
[----:B--2---:R-:W-:Y:S01]  /*3700*/  FADD R34, R24, R41 ;  /* 0x0000002918227221 */ /* 0x004fe20000000000 */
[----:B------:R-:W-:Y:S01]  /*3710*/  F2FP.F16.F32.PACK_AB R24, R13, R24 ;  /* 0x000000180d18723e */ /* 0x000fe200000000ff */
[----:B------:R-:W-:Y:S02]  /*3720*/  FADD R89, R47, R74 ;  /* 0x0000004a2f597221 */ /* 0x000fe40000000000 */
[----:B------:R-:W-:Y:S01]  /*3730*/  @!P1 FMUL R87, R87, 0.5 ;  /* 0x3f00000057579820 */ /* 0x000fe20000400000 */
[----:B------:R1:W2:Y:S01]  /*3740*/  MUFU.EX2 R82, R30 ;  /* 0x0000001e00527308 */ /* 0x0002a20000000800 */
[----:B----4-:R-:W-:Y:S01]  /*3750*/  @!P3 FMUL R71, R71, R71 ;  /* 0x000000474747b220 */ /* 0x010fe20000400000 */
[----:B------:R-:W-:Y:S01]  /*3760*/  FSETP.GEU.AND P3, PT, R79, -126, PT ;  /* 0xc2fc00004f00780b */ /* 0x000fe20003f6e000 */
[----:B---3--:R-:W-:Y:S01]  /*3770*/  FADD R38, R28, R49 ;  /* 0x000000311c267221 */ /* 0x008fe20000000000 */
[----:B------:R-:W-:Y:S01]  /*3780*/  F2FP.F16.F32.PACK_AB R28, R21, R28 ;  /* 0x0000001c151c723e */ /* 0x000fe200000000ff */
[----:B------:R-:W-:-:S02]  /*3790*/  FADD R91, R90, R71 ;  /* 0x000000475a5b7221 */ /* 0x000fc40000000000 */
[----:B------:R-:W-:Y:S01]  /*37a0*/  @!P6 FMUL R15, R15, 0.5 ;  /* 0x3f0000000f0fe820 */ /* 0x000fe20000400000 */
[----:B------:R-:W3:Y:S01]  /*37b0*/  MUFU.EX2 R75, R75 ;  /* 0x0000004b004b7308 */ /* 0x000ee20000000800 */
[----:B-1----:R-:W-:Y:S01]  /*37c0*/  FFMA R30, R86, UR6, -R77 ;  /* 0x00000006561e7c23 */ /* 0x002fe2000800084d */
[----:B-----5:R-:W-:Y:S01]  /*37d0*/  @!P4 FMUL R78, R78, R78 ;  /* 0x0000004e4e4ec220 */ /* 0x020fe20000400000 */
[----:B------:R-:W-:Y:S01]  /*37e0*/  FADD R77, R32, R57 ;  /* 0x00000039204d7221 */ /* 0x000fe20000000000 */
[----:B------:R-:W-:Y:S01]  /*37f0*/  FADD R85, R38, R81 ;  /* 0x0000005126557221 */ /* 0x000fe20000000000 */
[----:B------:R-:W-:Y:S01]  /*3800*/  FADD R38, R21, R56 ;  /* 0x0000003815267221 */ /* 0x000fe20000000000 */
[----:B------:R-:W-:Y:S01]  /*3810*/  FSETP.GEU.AND P4, PT, R30, -126, PT ;  /* 0xc2fc00001e00780b */ /* 0x000fe20003f8e000 */
[----:B------:R-:W-:Y:S01]  /*3820*/  @!P3 FMUL R79, R79, 0.5 ;  /* 0x3f0000004f4fb820 */ /* 0x000fe20000400000 */
[----:B------:R-:W-:Y:S01]  /*3830*/  FADD R46, R34, R77 ;  /* 0x0000004d222e7221 */ /* 0x000fe20000000000 */
[----:B------:R1:W4:Y:S01]  /*3840*/  MUFU.EX2 R86, R15 ;  /* 0x0000000f00567308 */ /* 0x0003220000000800 */
[----:B------:R-:W-:Y:S01]  /*3850*/  FADD R34, R26, R45 ;  /* 0x0000002d1a227221 */ /* 0x000fe20000000000 */
[----:B------:R-:W-:Y:S01]  /*3860*/  FADD R81, R27, R68 ;  /* 0x000000441b517221 */ /* 0x000fe20000000000 */
[----:B------:R-:W-:Y:S01]  /*3870*/  FADD R83, R38, R83 ;  /* 0x0000005326537221 */ /* 0x000fe20000000000 */
[----:B------:R-:W-:Y:S01]  /*3880*/  FADD R38, R23, R60 ;  /* 0x0000003c17267221 */ /* 0x000fe20000000000 */
[----:B------:R-:W-:Y:S01]  /*3890*/  FADD R93, R55, R78 ;  /* 0x0000004e375d7221 */ /* 0x000fe20000000000 */
[----:B------:R-:W-:Y:S01]  /*38a0*/  FADD R54, R34, R81 ;  /* 0x0000005122367221 */ /* 0x000fe20000000000 */
[----:B------:R-:W-:Y:S01]  /*38b0*/  FADD R34, R14, R53 ;  /* 0x000000350e227221 */ /* 0x000fe20000000000 */
[----:B------:R5:W4:Y:S01]  /*38c0*/  MUFU.EX2 R77, R79 ;  /* 0x0000004f004d7308 */ /* 0x000b220000000800 */
[----:B-1----:R-:W-:Y:S01]  /*38d0*/  FADD R15, R13, R48 ;  /* 0x000000300d0f7221 */ /* 0x002fe20000000000 */
[----:B------:R-:W-:Y:S01]  /*38e0*/  @!P4 FMUL R30, R30, 0.5 ;  /* 0x3f0000001e1ec820 */ /* 0x000fe20000400000 */
[----:B------:R-:W-:Y:S01]  /*38f0*/  FADD R81, R44, R29 ;  /* 0x0000001d2c517221 */ /* 0x000fe20000000000 */
[----:B--2---:R-:W-:Y:S01]  /*3900*/  @!P2 FMUL R82, R82, R82 ;  /* 0x000000525252a220 */ /* 0x004fe20000400000 */
[----:B------:R-:W-:Y:S01]  /*3910*/  FADD R50, R15, R42 ;  /* 0x0000002a0f327221 */ /* 0x000fe20000000000 */
[----:B------:R-:W-:Y:S01]  /*3920*/  FADD R15, R17, R52 ;  /* 0x00000034110f7221 */ /* 0x000fe20000000000 */
[----:B------:R-:W-:Y:S01]  /*3930*/  FADD R42, R36, R61 ;  /* 0x0000003d242a7221 */ /* 0x000fe20000000000 */
[----:B------:R1:W2:Y:S01]  /*3940*/  MUFU.EX2 R96, R30 ;  /* 0x0000001e00607308 */ /* 0x0002a20000000800 */
[----:B-----5:R-:W-:Y:S01]  /*3950*/  FADD R79, R37, R22 ;  /* 0x00000016254f7221 */ /* 0x020fe20000000000 */
[----:B------:R-:W-:Y:S01]  /*3960*/  FADD R38, R38, R81 ;  /* 0x0000005126267221 */ /* 0x000fe20000000000 */
[----:B------:R-:W-:Y:S01]  /*3970*/  FADD R15, R15, R42 ;  /* 0x0000002a0f0f7221 */ /* 0x000fe20000000000 */
[----:B------:R-:W-:Y:S01]  /*3980*/  FADD R42, R39, R70 ;  /* 0x00000046272a7221 */ /* 0x000fe20000000000 */
[----:B------:R-:W-:Y:S01]  /*3990*/  FADD R79, R34, R79 ;  /* 0x0000004f224f7221 */ /* 0x000fe20000000000 */
[----:B------:R-:W-:Y:S01]  /*39a0*/  FADD R34, R76, R63 ;  /* 0x0000003f4c227221 */ /* 0x000fe20000000000 */
[----:B------:R-:W-:Y:S01]  /*39b0*/  FADD R81, R84, R69 ;  /* 0x0000004554517221 */ /* 0x000fe20000000000 */
[----:B------:R-:W5:Y:S01]  /*39c0*/  MUFU.EX2 R87, R87 ;  /* 0x0000005700577308 */ /* 0x000f620000000800 */
[----:B-1----:R-:W-:Y:S01]  /*39d0*/  FADD R30, R31, R94 ;  /* 0x0000005e1f1e7221 */ /* 0x002fe20000000000 */
[----:B---3--:R-:W-:Y:S01]  /*39e0*/  @!P5 FMUL R75, R75, R75 ;  /* 0x0000004b4b4bd220 */ /* 0x008fe20000400000 */
[----:B----4-:R-:W-:Y:S01]  /*39f0*/  @!P6 FMUL R86, R86, R86 ;  /* 0x000000565656e220 */ /* 0x010fe20000400000 */
[----:B------:R-:W-:Y:S01]  /*3a00*/  @!P3 FMUL R77, R77, R77 ;  /* 0x0000004d4d4db220 */ /* 0x000fe20000400000 */
[----:B------:R-:W-:Y:S01]  /*3a10*/  FADD R95, R30, R89 ;  /* 0x000000591e5f7221 */ /* 0x000fe20000000000 */
[----:B------:R-:W-:Y:S01]  /*3a20*/  FADD R100, R42, R93 ;  /* 0x0000005d2a647221 */ /* 0x000fe20000000000 */
[----:B------:R-:W-:Y:S01]  /*3a30*/  FADD R97, R34, R91 ;  /* 0x0000005b22617221 */ /* 0x000fe20000000000 */
[----:B------:R-:W-:Y:S01]  /*3a40*/  FADD R102, R81, R98 ;  /* 0x0000006251667221 */ /* 0x000fe20000000000 */
[----:B--2---:R-:W-:Y:S01]  /*3a50*/  @!P4 FMUL R96, R96, R96 ;  /* 0x000000606060c220 */ /* 0x004fe20000400000 */
[----:B------:R-:W-:Y:S01]  /*3a60*/  FADD R30, R35, R66 ;  /* 0x00000042231e7221 */ /* 0x000fe20000000000 */
[----:B------:R-:W-:Y:S01]  /*3a70*/  FADD R89, R51, R86 ;  /* 0x0000005633597221 */ /* 0x000fe20000000000 */
[----:B------:R-:W-:Y:S01]  /*3a80*/  FADD R42, R43, R82 ;  /* 0x000000522b2a7221 */ /* 0x000fe20000000000 */
[----:B------:R-:W-:Y:S01]  /*3a90*/  FADD R93, R59, R96 ;  /* 0x000000603b5d7221 */ /* 0x000fe20000000000 */
[----:B------:R-:W-:Y:S01]  /*3aa0*/  FADD R34, R80, R67 ;  /* 0x0000004350227221 */ /* 0x000fe20000000000 */
[----:B------:R-:W-:Y:S01]  /*3ab0*/  FADD R91, R92, R77 ;  /* 0x0000004d5c5b7221 */ /* 0x000fe20000000000 */
[----:B------:R-:W-:Y:S01]  /*3ac0*/  FADD R81, R88, R75 ;  /* 0x0000004b58517221 */ /* 0x000fe20000000000 */
[----:B-----5:R-:W-:Y:S01]  /*3ad0*/  @!P1 FMUL R87, R87, R87 ;  /* 0x0000005757579220 */ /* 0x020fe20000400000 */
[----:B------:R-:W-:Y:S01]  /*3ae0*/  FADD R30, R30, R89 ;  /* 0x000000591e1e7221 */ /* 0x000fe20000000000 */
        /* <DEDUP_REMOVED lines=16> */
[----:B------:R-:W-:Y:S01]  /*3bf0*/  F2FP.F16.F32.PACK_AB R34, R36, R27 ;  /* 0x0000001b2422723e */ /* 0x000fe200000000ff */
[----:B------:R-:W-:Y:S01]  /*3c00*/  FADD R15, R46, R15 ;  /* 0x0000000f2e0f7221 */ /* 0x000fe20000000000 */
[----:B------:R-:W-:Y:S01]  /*3c10*/  F2FP.F16.F32.PACK_AB R32, R25, R32 ;  /* 0x000000201920723e */ /* 0x000fe200000000ff */
[----:B------:R-:W-:Y:S01]  /*3c20*/  FADD R13, R30, R97 ;  /* 0x000000611e0d7221 */ /* 0x000fe20000000000 */
[----:B------:R-:W-:-:S02]  /*3c30*/  F2FP.F16.F32.PACK_AB R36, R40, R33 ;  /* 0x000000212824723e */ /* 0x000fc400000000ff */
[----:B------:R-:W-:Y:S02]  /*3c40*/  F2FP.F16.F32.PACK_AB R38, R44, R37 ;  /* 0x000000252c26723e */ /* 0x000fe400000000ff */
[----:B------:R-:W-:Y:S02]  /*3c50*/  F2FP.F16.F32.PACK_AB R40, R48, R41 ;  /* 0x000000293028723e */ /* 0x000fe400000000ff */
[----:B------:R-:W-:Y:S02]  /*3c60*/  F2FP.F16.F32.PACK_AB R54, R29, R22 ;  /* 0x000000161d36723e */ /* 0x000fe400000000ff */
[----:B------:R-:W-:Y:S02]  /*3c70*/  F2FP.F16.F32.PACK_AB R25, R76, R31 ;  /* 0x0000001f4c19723e */ /* 0x000fe400000000ff */
[----:B------:R-:W-:Y:S02]  /*3c80*/  F2FP.F16.F32.PACK_AB R27, R80, R35 ;  /* 0x00000023501b723e */ /* 0x000fe400000000ff */
        /* <DEDUP_REMOVED lines=22> */
[----:B------:R-:W-:Y:S02]  /*3df0*/  MOV R17, 0x2 ;  /* 0x0000000200117802 */ /* 0x000fe40000000f00 */
[----:B------:R-:W-:-:S07]  /*3e00*/  SHF.L.U32 R21, RZ, 0x1f, RZ ;  /* 0x0000001fff157819 */ /* 0x000fce00000006ff */
.L_x_23:
[----:B-1----:R1:W2:Y:S02]  /*3e10*/  SYNCS.PHASECHK.TRANS64.TRYWAIT P1, [R2+URZ+0x12008], R21 ;  /* 0x01200815020075a7 */ /* 0x0022a4000802017f */
[----:B--2---:R-:W-:Y:S05]  /*3e20*/  @!P1 NANOSLEEP.SYNCS 0x989680 ;  /* 0x009896800000995d */ /* 0x004fea0003900000 */
[----:B------:R-:W2:Y:S02]  /*3e30*/  @!P1 SYNCS.PHASECHK.TRANS64 P1, [R2+URZ+0x12008], R21 ;  /* 0x01200815020095a7 */ /* 0x000ea4000802007f */
[----:B--2---:R-:W-:Y:S05]  /*3e40*/  @!P1 BRA `(.L_x_23) ;  /* 0xfffffffc00f09947 */ /* 0x004fea000383ffff */
[----:B------:R-:W-:Y:S01]  /*3e50*/  UIADD3 UR6, UR14, 0x400, URZ ;  /* 0x000004000e067890 */ /* 0x000fe2000fffe03f */
[----:B------:R-:W-:Y:S01]  /*3e60*/  WARPGROUP.ARRIVE ;  /* 0x00000000000079c5 */ /* 0x000fe20000000000 */
[----:B------:R-:W-:Y:S01]  /*3e70*/  UMOV UR7, 0x40000040 ;  /* 0x4000004000077882 */ /* 0x000fe20000000000 */
[----:B------:R-:W-:Y:S01]  /*3e80*/  ISETP.GE.AND P1, PT, R20, 0x3, PT ;  /* 0x000000031400780c */ /* 0x000fe20003f26270 */
[----:B------:R-:W-:Y:S01]  /*3e90*/  VIADD R14, R2, 0x12020 ;  /* 0x00012020020e7836 */ /* 0x000fe20000000000 */
[----:B------:R-:W-:Y:S01]  /*3ea0*/  IADD3 R20, R20, -0x1, RZ ;  /* 0xffffffff14147810 */ /* 0x000fe20007ffe0ff */
[----:B------:R-:W-:-:S03]  /*3eb0*/  VIADD R12, R12, 0x80 ;  /* 0x000000800c0c7836 */ /* 0x000fc60000000000 */
[----:B------:R-:W-:Y:S01]  /*3ec0*/  HGMMA.64x64x16.F32 R88, R24, gdesc[UR4].tnspB, RZ, !UPT, gsb0 ;  /* 0x40e0000418587df0 */ /* 0x000fe2000c0008ff */
[----:B------:R-:W-:Y:S01]  /*3ed0*/  UIADD3 UR6, UR14, 0x480, URZ ;  /* 0x000004800e067890 */ /* 0x000fe2000fffe03f */
[----:B-1----:R-:W-:Y:S01]  /*3ee0*/  PRMT R21, RZ, 0x654, R14 ;  /* 0x00000654ff157816 */ /* 0x002fe2000000000e */
[----:B------:R-:W-:Y:S01]  /*3ef0*/  UMOV UR7, 0x40000040 ;  /* 0x4000004000077882 */ /* 0x000fe20000000000 */
[----:B------:R-:W-:Y:S02]  /*3f00*/  WARPGROUP.DEPBAR.LE gsb0, 0x0 ;  /* 0x00008000000079c5 */ /* 0x000fe40000010000 */
[----:B------:R-:W-:-:S06]  /*3f10*/  WARPGROUP.ARRIVE ;  /* 0x00000000000079c5 */ /* 0x000fcc0000000000 */
[----:B------:R-:W-:Y:S01]  /*3f20*/  HGMMA.64x64x16.F32 R88, R28, gdesc[UR4].tnspB, R88, gsb0 ;  /* 0x40e000041c587df0 */ /* 0x000fe20008000858 */
[----:B------:R-:W-:Y:S01]  /*3f30*/  UIADD3 UR6, UR14, 0x500, URZ ;  /* 0x000005000e067890 */ /* 0x000fe2000fffe03f */
        /* <DEDUP_REMOVED lines=28> */
[----:B------:R-:W-:Y:S03]  /*4100*/  HGMMA.64x64x16.F32 R88, R52, gdesc[UR4].tnspB, R88, gsb0 ;  /* 0x40e0000434587df0 */ /* 0x000fe60008000858 */
[----:B------:R-:W-:Y:S02]  /*4110*/  WARPGROUP.DEPBAR.LE gsb0, 0x0 ;  /* 0x00008000000079c5 */ /* 0x000fe40000010000 */
[----:B------:R1:W-:Y:S01]  /*4120*/  SYNCS.ARRIVE.TRANS64.RED.A1T0 RZ, [R21+URZ], RZ ;  /* 0x000000ff15ff79a7 */ /* 0x0003e2000810043f */
[----:B------:R-:W-:Y:S05]  /*4130*/  @!P1 BRA `(.L_x_24) ;  /* 0x0000002c007c9947 */ /* 0x000fea0003800000 */
[----:B------:R-:W-:Y:S01]  /*4140*/  IMAD.MOV.U32 R23, RZ, RZ, R18 ;  /* 0x000000ffff177224 */ /* 0x000fe200078e0012 */
[----:B------:R-:W-:Y:S01]  /*4150*/  MOV R17, 0x2 ;  /* 0x0000000200117802 */ /* 0x000fe20000000f00 */
[----:B-1----:R-:W-:Y:S01]  /*4160*/  IMAD.MOV.U32 R21, RZ, RZ, R19 ;  /* 0x000000ffff157224 */ /* 0x002fe200078e0013 */
[----:B------:R-:W-:Y:S01]  /*4170*/  ULDC.64 UR30, c[0x0][0x198] ;  /* 0x00006600001e7ab9 */ /* 0x000fe20000000a00 */
[----:B------:R-:W-:Y:S02]  /*4180*/  IMAD.MOV.U32 R7, RZ, RZ, 0x1 ;  /* 0x00000001ff077424 */ /* 0x000fe400078e00ff */
[----:B------:R-:W-:-:S07]  /*4190*/  IMAD.MOV.U32 R4, RZ, RZ, RZ ;  /* 0x000000ffff047224 */ /* 0x000fce00078e00ff */
.L_x_36:
[C---:B------:R-:W-:Y:S01]  /*41a0*/  ISETP.GT.AND P1, PT, R20.reuse, 0x2, PT ;  /* 0x000000021400780c */ /* 0x040fe20003f24270 */
[----:B------:R-:W-:Y:S01]  /*41b0*/  IMAD R19, R17, 0x8, R2 ;  /* 0x0000000811137824 */ /* 0x000fe200078e0202 */
[----:B------:R-:W-:Y:S02]  /*41c0*/  IADD3 R20, R20, -0x1, RZ ;  /* 0xffffffff14147810 */ /* 0x000fe40007ffe0ff */
[----:B------:R-:W-:-:S09]  /*41d0*/  SHF.L.U32 R18, R4, 0x1f, RZ ;  /* 0x0000001f04127819 */ /* 0x000fd200000006ff */
.L_x_25:
[----:B-1----:R1:W2:Y:S02]  /*41e0*/  SYNCS.PHASECHK.TRANS64.TRYWAIT P2, [R19+URZ+0x12000], R18 ;  /* 0x01200012130075a7 */ /* 0x0022a4000804017f */
[----:B--2---:R-:W-:Y:S05]  /*41f0*/  @!P2 NANOSLEEP.SYNCS 0x989680 ;  /* 0x009896800000a95d */ /* 0x004fea0003900000 */
[----:B------:R-:W2:Y:S02]  /*4200*/  @!P2 SYNCS.PHASECHK.TRANS64 P2, [R19+URZ+0x12000], R18 ;  /* 0x012000121300a5a7 */ /* 0x000ea4000804007f */
[----:B--2---:R-:W-:Y:S05]  /*4210*/  @!P2 BRA `(.L_x_25) ;  /* 0xfffffffc00f0a947 */ /* 0x004fea000383ffff */
[----:B------:R-:W-:Y:S05]  /*4220*/  WARPSYNC.ALL ;  /* 0x0000000000007948 */ /* 0x000fea0003800000 */
[----:B------:R-:W-:Y:S01]  /*4230*/  R2UR UR26, R17 ;  /* 0x00000000111a72ca */ /* 0x000fe200000e0000 */
[----:B------:R-:W-:Y:S01]  /*4240*/  WARPGROUP.ARRIVE ;  /* 0x00000000000079c5 */ /* 0x000fe20000000000 */
[----:B------:R-:W-:Y:S01]  /*4250*/  UMOV UR27, 0x40000040 ;  /* 0x40000040001b7882 */ /* 0x000fe20000000000 */
[----:B------:R-:W-:Y:S01]  /*4260*/  UMOV UR7, 0x40000040 ;  /* 0x4000004000077882 */ /* 0x000fe20000000000 */
[----:B------:R-:W-:Y:S01]  /*4270*/  UMOV UR19, 0x40000040 ;  /* 0x4000004000137882 */ /* 0x000fe20000000000 */
[----:B------:R-:W-:Y:S01]  /*4280*/  UMOV UR23, 0x40000040 ;  /* 0x4000004000177882 */ /* 0x000fe20000000000 */
[----:B------:R-:W-:-:S07]  /*4290*/  ISETP.NE.AND P2, PT, R10, RZ, PT ;  /* 0x000000ff0a00720c */ /* 0x000fce0003f45270 */
[----:B------:R-:W-:-:S04]  /*42a0*/  ULEA UR26, UR26, UR28, 0xa ;  /* 0x0000001c1a1a7291 */ /* 0x000fc8000f8e503f */
[----:B------:R-:W-:Y:S02]  /*42b0*/  UIADD3 UR6, UR26, 0x2, URZ ;  /* 0x000000021a067890 */ /* 0x000fe4000fffe03f */
[----:B------:R-:W-:Y:S02]  /*42c0*/  UIADD3 UR18, UR26, 0x4, URZ ;  /* 0x000000041a127890 */ /* 0x000fe4000fffe03f */
[----:B------:R-:W-:Y:S02]  /*42d0*/  UIADD3 UR22, UR26, 0x6, URZ ;  /* 0x000000061a167890 */ /* 0x000fe4000fffe03f */
[----:B------:R-:W-:Y:S03]  /*42e0*/  HGMMA.64x128x16.F32 R24, gdesc[UR24], RZ, !UPT, gsb0 ;  /* 0x01e00000181879f0 */ /* 0x000fe6000c0008ff */
[----:B------:R-:W-:Y:S02]  /*42f0*/  WARPGROUP.DEPBAR.LE gsb0, 0x0 ;  /* 0x00008000000079c5 */ /* 0x000fe40000010000 */
[----:B------:R-:W-:-:S07]  /*4300*/  WARPGROUP.ARRIVE ;  /* 0x00000000000079c5 */ /* 0x000fce0000000000 */
[----:B------:R-:W-:Y:S03]  /*4310*/  HGMMA.64x128x16.F32 R24, gdesc[UR4], R24, gsb0 ;  /* 0x01e00000041879f0 */ /* 0x000fe60008000818 */
[----:B------:R-:W-:Y:S02]  /*4320*/  WARPGROUP.DEPBAR.LE gsb0, 0x0 ;  /* 0x00008000000079c5 */ /* 0x000fe40000010000 */
[----:B------:R-:W-:-:S07]  /*4330*/  WARPGROUP.ARRIVE ;  /* 0x00000000000079c5 */ /* 0x000fce0000000000 */
[----:B------:R-:W-:Y:S03]  /*4340*/  HGMMA.64x128x16.F32 R24, gdesc[UR16], R24, gsb0 ;  /* 0x01e00000101879f0 */ /* 0x000fe60008000818 */
[----:B------:R-:W-:Y:S02]  /*4350*/  WARPGROUP.DEPBAR.LE gsb0, 0x0 ;  /* 0x00008000000079c5 */ /* 0x000fe40000010000 */
[----:B------:R-:W-:-:S07]  /*4360*/  WARPGROUP.ARRIVE ;  /* 0x00000000000079c5 */ /* 0x000fce0000000000 */
[----:B------:R-:W-:Y:S03]  /*4370*/  HGMMA.64x128x16.F32 R24, gdesc[UR20], R24, gsb0 ;  /* 0x01e00000141879f0 */ /* 0x000fe60008000818 */
[----:B------:R-:W-:Y:S02]  /*4380*/  WARPGROUP.DEPBAR.LE gsb0, 0x0 ;  /* 0x00008000000079c5 */ /* 0x000fe40000010000 */
[----:B------:R-:W-:Y:S05]  /*4390*/  @P2 BRA `(.L_x_26) ;  /* 0x00000000008c2947 */ /* 0x000fea0003800000 */
[----:B------:R-:W-:-:S13]  /*43a0*/  ISETP.LT.OR P3, PT, R8, 0x1, !P0 ;  /* 0x000000010800780c */ /* 0x000fda0004761670 */
[----:B------:R-:W-:Y:S05]  /*43b0*/  @P3 BRA `(.L_x_27) ;  /* 0x0000000000803947 */ /* 0x000fea0003800000 */
[----:B------:R-:W-:Y:S01]  /*43c0*/  ISETP.NE.AND P4, PT, R0, RZ, PT ;  /* 0x000000ff0000720c */ /* 0x000fe20003f85270 */
[----:B-1----:R-:W-:Y:S01]  /*43d0*/  IMAD R18, R5, 0x8, R2 ;  /* 0x0000000805127824 */ /* 0x002fe200078e0202 */
[----:B------:R-:W-:-:S11]  /*43e0*/  SHF.L.U32 R19, R6, 0x1f, RZ ;  /* 0x0000001f06137819 */ /* 0x000fd600000006ff */
.L_x_28:
        /* <DEDUP_REMOVED lines=10> */
.L_x_29:
[----:B-12---:R-:W-:Y:S01]  /*4490*/  IMAD R19, R5, 0x4000, R2 ;  /* 0x0000400005137824 */ /* 0x006fe200078e0202 */
        /* <DEDUP_REMOVED lines=8> */
[----:B------:R-:W-:-:S03]  /*4520*/  UMOV UR34, URZ ;  /* 0x0000003f00227c82 */ /* 0x000fc60008000000 */
[C---:B------:R-:W-:Y:S02]  /*4530*/  ISETP.NE.AND P3, PT, R5.reuse, 0x4, PT ;  /* 0x000000040500780c */ /* 0x040fe40003f65270 */
[----:B------:R-:W-:Y:S02]  /*4540*/  USHF.L.U32 UR35, UR35, 0x7, URZ ;  /* 0x0000000723237899 */ /* 0x000fe4000800063f */
[----:B------:R-:W-:Y:S01]  /*4550*/  UIADD3 UR33, UR33, 0x12000, URZ ;  /* 0x0001200021217890 */ /* 0x000fe2000fffe03f */
[----:B------:R-:W-:Y:S01]  /*4560*/  SEL R19, RZ, 0x1, P3 ;  /* 0x00000001ff137807 */ /* 0x000fe20001800000 */
[----:B------:R-:W-:Y:S01]  /*4570*/  UIADD3 UR32, UR32, 0x2000, URZ ;  /* 0x0000200020207890 */ /* 0x000fe2000fffe03f */
[----:B------:R-:W-:Y:S02]  /*4580*/  SEL R5, R5, RZ, P3 ;  /* 0x000000ff05057207 */ /* 0x000fe40001800000 */
[----:B------:R-:W-:-:S06]  /*4590*/  LOP3.LUT R6, R6, R19, RZ, 0x3c, !PT ;  /* 0x0000001306067212 */ /* 0x000fcc00078e3cff */
[----:B------:R2:W-:Y:S02]  /*45a0*/  UTMALDG.4D [UR32], [UR6], desc[UR8] ;  /* 0x00000820060075b4 */ /* 0x0005e40008019000 */
[----:B--2---:R-:W-:Y:S01]  /*45b0*/  NOP ;  /* 0x0000000000007918 */ /* 0x004fe20000000000 */
.L_x_27:
[----:B------:R-:W-:-:S07]  /*45c0*/  IADD3 R8, R8, -0x1, RZ ;  /* 0xffffffff08087810 */ /* 0x000fce0007ffe0ff */
.L_x_26:
[----:B------:R-:W-:Y:S01]  /*45d0*/  VIADD R17, R17, 0x1 ;  /* 0x0000000111117836 */ /* 0x000fe20000000000 */
[----:B------:R-:W-:Y:S05]  /*45e0*/  WARPSYNC.ALL ;  /* 0x0000000000007948 */ /* 0x000fea0003800000 */
[----:B------:R-:W-:-:S04]  /*45f0*/  ISETP.NE.AND P3, PT, R17, 0x4, PT ;  /* 0x000000041100780c */ /* 0x000fc80003f65270 */
[----:B-1----:R-:W-:Y:S02]  /*4600*/  SEL R19, RZ, 0x1, P3 ;  /* 0x00000001ff137807 */ /* 0x002fe40001800000 */
[----:B------:R-:W-:Y:S02]  /*4610*/  SEL R17, R17, RZ, P3 ;  /* 0x000000ff11117207 */ /* 0x000fe40001800000 */
[----:B------:R-:W-:Y:S02]  /*4620*/  LOP3.LUT R4, R4, R19, RZ, 0x3c, !PT ;  /* 0x0000001304047212 */ /* 0x000fe400078e3cff */
[----:B------:R-:W-:Y:S01]  /*4630*/  FMNMX R18, R24, R23, !PT ;  /* 0x0000001718127209 */ /* 0x000fe20007800000 */
[----:B------:R-:W-:Y:S01]  /*4640*/  ULDC UR6, c[0x0][0x604] ;  /* 0x0001810000067ab9 */ /* 0x000fe20000000800 */
[----:B------:R-:W-:Y:S01]  /*4650*/  FMNMX R22, R26, R21, !PT ;  /* 0x000000151a167209 */ /* 0x000fe20007800000 */
[----:B------:R-:W-:Y:S01]  /*4660*/  IMAD R126, R17, 0x8, R2 ;  /* 0x00000008117e7824 */ /* 0x000fe200078e0202 */
[----:B------:R-:W-:-:S02]  /*4670*/  FMNMX R19, R25, R18, !PT ;  /* 0x0000001219137209 */ /* 0x000fc40007800000 */
[----:B------:R-:W-:Y:S02]  /*4680*/  FMNMX R121, R27, R22, !PT ;  /* 0x000000161b797209 */ /* 0x000fe40007800000 */
[----:B------:R-:W-:Y:S02]  /*4690*/  FMNMX R18, R28, R19, !PT ;  /* 0x000000131c127209 */ /* 0x000fe40007800000 */
[----:B------:R-:W-:Y:S02]  /*46a0*/  FMNMX R22, R30, R121, !PT ;  /* 0x000000791e167209 */ /* 0x000fe40007800000 */
[----:B------:R-:W-:Y:S02]  /*46b0*/  FMNMX R19, R29, R18, !PT ;  /* 0x000000121d137209 */ /* 0x000fe40007800000 */
[----:B------:R-:W-:Y:S02]  /*46c0*/  FMNMX R121, R31, R22, !PT ;  /* 0x000000161f797209 */ /* 0x000fe40007800000 */
        /* <DEDUP_REMOVED lines=55> */
[----:B------:R-:W-:-:S03]  /*4a40*/  FMNMX R120, R87, R120, !PT ;  /* 0x0000007857787209 */ /* 0x000fc60007800000 */
[----:B------:R-:W1:Y:S04]  /*4a50*/  SHFL.BFLY PT, R19, R22, 0x1, 0x1f ;  /* 0x0c201f0016137f89 */ /* 0x000e6800000e0000 */
[----:B------:R-:W2:Y:S01]  /*4a60*/  SHFL.BFLY PT, R123, R120, 0x1, 0x1f ;  /* 0x0c201f00787b7f89 */ /* 0x000ea200000e0000 */
[----:B-1----:R-:W-:Y:S02]  /*4a70*/  FMNMX R121, R22, R19, !PT ;  /* 0x0000001316797209 */ /* 0x002fe40007800000 */
[----:B--2---:R-:W-:-:S03]  /*4a80*/  FMNMX R123, R120, R123, !PT ;  /* 0x0000007b787b7209 */ /* 0x004fc60007800000 */
[----:B------:R-:W1:Y:S04]  /*4a90*/  SHFL.BFLY PT, R18, R121, 0x2, 0x1f ;  /* 0x0c401f0079127f89 */ /* 0x000e6800000e0000 */
[----:B------:R-:W2:Y:S01]  /*4aa0*/  SHFL.BFLY PT, R122, R123, 0x2, 0x1f ;  /* 0x0c401f007b7a7f89 */ /* 0x000ea200000e0000 */
[----:B-1----:R-:W-:Y:S01]  /*4ab0*/  FMNMX R18, R121, R18, !PT ;  /* 0x0000001279127209 */ /* 0x002fe20007800000 */
[C---:B------:R-:W-:Y:S01]  /*4ac0*/  IMAD R121, R7.reuse, 0x8, R14 ;  /* 0x0000000807797824 */ /* 0x040fe200078e020e */
[----:B------:R-:W-:Y:S02]  /*4ad0*/  IADD3 R7, R7, 0x1, RZ ;  /* 0x0000000107077810 */ /* 0x000fe40007ffe0ff */
[----:B--2---:R-:W-:Y:S02]  /*4ae0*/  FMNMX R19, R123, R122, !PT ;  /* 0x0000007a7b137209 */ /* 0x004fe40007800000 */
[----:B------:R-:W-:-:S02]  /*4af0*/  FSETP.NEU.AND P3, PT, R18, -INF , PT ;  /* 0xff8000001200780b */ /* 0x000fc40003f6d000 */
[C---:B------:R-:W-:Y:S02]  /*4b00*/  FSETP.NEU.AND P4, PT, R19.reuse, -INF , PT ;  /* 0xff8000001300780b */ /* 0x040fe40003f8d000 */
[----:B------:R-:W-:Y:S02]  /*4b10*/  FSEL R122, R18, RZ, P3 ;  /* 0x000000ff127a7208 */ /* 0x000fe40001800000 */
[----:B------:R-:W-:Y:S02]  /*4b20*/  FSEL R124, R19, RZ, P4 ;  /* 0x000000ff137c7208 */ /* 0x000fe40002000000 */
[----:B------:R-:W-:Y:S01]  /*4b30*/  PRMT R121, RZ, 0x654, R121 ;  /* 0x00000654ff797816 */ /* 0x000fe20000000079 */
[----:B------:R-:W-:Y:S02]  /*4b40*/  FADD R22, -R122, R23 ;  /* 0x000000177a167221 */ /* 0x000fe40000000100 */
[----:B------:R-:W-:Y:S01]  /*4b50*/  FADD R23, -R124, R21 ;  /* 0x000000157c177221 */ /* 0x000fe20000000100 */
[----:B------:R1:W-:Y:S01]  /*4b60*/  SYNCS.ARRIVE.TRANS64.RED.A1T0 RZ, [R121+URZ], RZ ;  /* 0x000000ff79ff79a7 */ /* 0x0003e2000810043f */
[----:B------:R-:W-:-:S02]  /*4b70*/  FMUL R21, R22, UR6 ;  /* 0x0000000616157c20 */ /* 0x000fc40008400000 */
[----:B------:R-:W-:-:S03]  /*4b80*/  FMUL R23, R23, UR6 ;  /* 0x0000000617177c20 */ /* 0x000fc60008400000 */
[----:B------:R-:W-:Y:S02]  /*4b90*/  FSETP.GEU.AND P3, PT, R21, -126, PT ;  /* 0xc2fc00001500780b */ /* 0x000fe40003f6e000 */
[----:B------:R-:W-:Y:S02]  /*4ba0*/  FSETP.GEU.AND P4, PT, R23, -126, PT ;  /* 0xc2fc00001700780b */ /* 0x000fe40003f8e000 */
[----:B-1----:R-:W-:-:S09]  /*4bb0*/  SHF.L.U32 R121, R4, 0x1f, RZ ;  /* 0x0000001f04797819 */ /* 0x002fd200000006ff */
[----:B------:R-:W-:Y:S02]  /*4bc0*/  @!P3 FMUL R21, R21, 0.5 ;  /* 0x3f0000001515b820 */ /* 0x000fe40000400000 */
[----:B------:R-:W-:Y:S02]  /*4bd0*/  @!P4 FMUL R23, R23, 0.5 ;  /* 0x3f0000001717c820 */ /* 0x000fe40000400000 */
[----:B------:R-:W1:Y:S08]  /*4be0*/  MUFU.EX2 R22, R21 ;  /* 0x0000001500167308 */ /* 0x000e700000000800 */
[----:B------:R-:W2:Y:S01]  /*4bf0*/  MUFU.EX2 R120, R23 ;  /* 0x0000001700787308 */ /* 0x000ea20000000800 */
[----:B-1----:R-:W-:Y:S01]  /*4c00*/  @!P3 FMUL R22, R22, R22 ;  /* 0x000000161616b220 */ /* 0x002fe20000400000 */
[----:B------:R-:W-:-:S03]  /*4c10*/  ISETP.NE.AND P3, PT, R7, 0x4, PT ;  /* 0x000000040700780c */ /* 0x000fc60003f65270 */
[-C--:B------:R-:W-:Y:S01]  /*4c20*/  FMUL R88, R88, R22.reuse ;  /* 0x0000001658587220 */ /* 0x080fe20000400000 */
[-C--:B------:R-:W-:Y:S01]  /*4c30*/  FMUL R89, R89, R22.reuse ;  /* 0x0000001659597220 */ /* 0x080fe20000400000 */
[-C--:B------:R-:W-:Y:S01]  /*4c40*/  FMUL R92, R92, R22.reuse ;  /* 0x000000165c5c7220 */ /* 0x080fe20000400000 */
[----:B------:R-:W-:Y:S01]  /*4c50*/  FMUL R93, R93, R22 ;  /* 0x000000165d5d7220 */ /* 0x000fe20000400000 */
[----:B--2---:R-:W-:Y:S01]  /*4c60*/  @!P4 FMUL R120, R120, R120 ;  /* 0x000000787878c220 */ /* 0x004fe20000400000 */
[-C--:B------:R-:W-:Y:S01]  /*4c70*/  FMUL R96, R96, R22.reuse ;  /* 0x0000001660607220 */ /* 0x080fe20000400000 */
        /* <DEDUP_REMOVED lines=10> */
[----:B------:R-:W-:Y:S01]  /*4d20*/  FMUL R117, R117, R22 ;  /* 0x0000001675757220 */ /* 0x000fe20000400000 */
        /* <DEDUP_REMOVED lines=15> */
[----:B------:R-:W-:-:S07]  /*4e20*/  FMUL R119, R119, R120 ;  /* 0x0000007877777220 */ /* 0x000fce0000400000 */
.L_x_30:
[----:B-1----:R1:W2:Y:S02]  /*4e30*/  SYNCS.PHASECHK.TRANS64.TRYWAIT P4, [R126+URZ+0x12000], R121 ;  /* 0x012000797e0075a7 */ /* 0x0022a4000808017f */
[----:B--2---:R-:W-:Y:S05]  /*4e40*/  @!P4 NANOSLEEP.SYNCS 0x989680 ;  /* 0x009896800000c95d */ /* 0x004fea0003900000 */
[----:B------:R-:W2:Y:S02]  /*4e50*/  @!P4 SYNCS.PHASECHK.TRANS64 P4, [R126+URZ+0x12000], R121 ;  /* 0x012000797e00c5a7 */ /* 0x000ea4000808007f */
[----:B--2---:R-:W-:Y:S05]  /*4e60*/  @!P4 BRA `(.L_x_30) ;  /* 0xfffffffc00f0c947 */ /* 0x004fea000383ffff */
[----:B------:R-:W-:Y:S01]  /*4e70*/  ULDC UR7, c[0x0][0x604] ;  /* 0x0001810000077ab9 */ /* 0x000fe20000000800 */
[----:B------:R-:W-:Y:S01]  /*4e80*/  R2UR UR6, R17 ;  /* 0x00000000110672ca */ /* 0x000fe200000e0000 */
[----:B------:R-:W-:Y:S01]  /*4e90*/  FMUL R21, R122, UR7 ;  /* 0x000000077a157c20 */ /* 0x000fe20008400000 */
[----:B------:R-:W-:Y:S01]  /*4ea0*/  FMUL R23, R124, UR7 ;  /* 0x000000077c177c20 */ /* 0x000fe20008400000 */
[----:B------:R-:W-:Y:S01]  /*4eb0*/  UMOV UR11, 0x40000040 ;  /* 0x40000040000b7882 */ /* 0x000fe20000000000 */
[----:B------:R-:W-:Y:S01]  /*4ec0*/  SEL R7, R7, RZ, P3 ;  /* 0x000000ff07077207 */ /* 0x000fe20001800000 */
[--C-:B------:R-:W-:Y:S01]  /*4ed0*/  FFMA R28, R28, UR7, -R21.reuse ;  /* 0x000000071c1c7c23 */ /* 0x100fe20008000815 */
[--C-:B------:R-:W-:Y:S01]  /*4ee0*/  FFMA R24, R24, UR7, -R21.reuse ;  /* 0x0000000718187c23 */ /* 0x100fe20008000815 */
[----:B------:R-:W-:Y:S01]  /*4ef0*/  FFMA R25, R25, UR7, -R21 ;  /* 0x0000000719197c23 */ /* 0x000fe20008000815 */
[----:B------:R-:W-:Y:S01]  /*4f00*/  FFMA R27, R27, UR7, -R23 ;  /* 0x000000071b1b7c23 */ /* 0x000fe20008000817 */
[----:B------:R-:W-:Y:S01]  /*4f10*/  FFMA R29, R29, UR7, -R21 ;  /* 0x000000071d1d7c23 */ /* 0x000fe20008000815 */
[----:B------:R-:W-:Y:S01]  /*4f20*/  FSETP.GEU.AND P4, PT, R28, -126, PT ;  /* 0xc2fc00001c00780b */ /* 0x000fe20003f8e000 */
[----:B------:R-:W-:Y:S01]  /*4f30*/  FFMA R26, R26, UR7, -R23 ;  /* 0x000000071a1a7c23 */ /* 0x000fe20008000817 */
[----:B------:R-:W-:Y:S01]  /*4f40*/  FSETP.GEU.AND P6, PT, R24, -126, PT ;  /* 0xc2fc00001800780b */ /* 0x000fe20003fce000 */
[----:B------:R-:W-:Y:S01]  /*4f50*/  FFMA R32, R32, UR7, -R21 ;  /* 0x0000000720207c23 */ /* 0x000fe20008000815 */
[----:B------:R-:W-:Y:S01]  /*4f60*/  FSETP.GEU.AND P5, PT, R25, -126, PT ;  /* 0xc2fc00001900780b */ /* 0x000fe20003fae000 */
[--C-:B------:R-:W-:Y:S01]  /*4f70*/  FFMA R30, R30, UR7, -R23.reuse ;  /* 0x000000071e1e7c23 */ /* 0x100fe20008000817 */
[----:B------:R-:W-:Y:S01]  /*4f80*/  FFMA R31, R31, UR7, -R23 ;  /* 0x000000071f1f7c23 */ /* 0x000fe20008000817 */
[--C-:B------:R-:W-:Y:S01]  /*4f90*/  FFMA R37, R37, UR7, -R21.reuse ;  /* 0x0000000725257c23 */ /* 0x100fe20008000815 */
[--C-:B------:R-:W-:Y:S01]  /*4fa0*/  FFMA R33, R33, UR7, -R21.reuse ;  /* 0x0000000721217c23 */ /* 0x100fe20008000815 */
[----:B------:R-:W-:Y:S01]  /*4fb0*/  FFMA R36, R36, UR7, -R21 ;  /* 0x0000000724247c23 */ /* 0x000fe20008000815 */
[--C-:B------:R-:W-:Y:S01]  /*4fc0*/  FFMA R38, R38, UR7, -R23.reuse ;  /* 0x0000000726267c23 */ /* 0x100fe20008000817 */
[--C-:B------:R-:W-:Y:S01]  /*4fd0*/  FFMA R34, R34, UR7, -R23.reuse ;  /* 0x0000000722227c23 */ /* 0x100fe20008000817 */
[----:B------:R-:W-:Y:S01]  /*4fe0*/  FFMA R35, R35, UR7, -R23 ;  /* 0x0000000723237c23 */ /* 0x000fe20008000817 */
[----:B------:R-:W-:Y:S01]  /*4ff0*/  @!P4 FMUL R28, R28, 0.5 ;  /* 0x3f0000001c1cc820 */ /* 0x000fe20000400000 */
[----:B------:R-:W-:Y:S01]  /*5000*/  FFMA R41, R41, UR7, -R21 ;  /* 0x0000000729297c23 */ /* 0x000fe20008000815 */
[----:B------:R-:W-:Y:S01]  /*5010*/  @!P6 FMUL R24, R24, 0.5 ;  /* 0x3f0000001818e820 */ /* 0x000fe20000400000 */
[----:B------:R-:W-:Y:S01]  /*5020*/  FFMA R39, R39, UR7, -R23 ;  /* 0x0000000727277c23 */ /* 0x000fe20008000817 */
[----:B------:R2:W3:Y:S01]  /*5030*/  MUFU.EX2 R123, R28 ;  /* 0x0000001c007b7308 */ /* 0x0004e20000000800 */
[----:B------:R-:W-:Y:S01]  /*5040*/  @!P5 FMUL R25, R25, 0.5 ;  /* 0x3f0000001919d820 */ /* 0x000fe20000400000 */
[----:B------:R-:W-:Y:S01]  /*5050*/  FFMA R40, R40, UR7, -R21 ;  /* 0x0000000728287c23 */ /* 0x000fe20008000815 */
[----:B------:R-:W-:Y:S01]  /*5060*/  FFMA R42, R42, UR7, -R23 ;  /* 0x000000072a2a7c23 */ /* 0x000fe20008000817 */
[--C-:B------:R-:W-:Y:S01]  /*5070*/  FFMA R44, R44, UR7, -R21.reuse ;  /* 0x000000072c2c7c23 */ /* 0x100fe20008000815 */
[----:B------:R-:W-:Y:S01]  /*5080*/  FFMA R45, R45, UR7, -R21 ;  /* 0x000000072d2d7c23 */ /* 0x000fe20008000815 */
[----:B------:R-:W-:Y:S01]  /*5090*/  ULEA UR6, UR6, UR14, 0xa ;  /* 0x0000000e06067291 */ /* 0x000fe2000f8e503f */
[--C-:B------:R-:W-:Y:S01]  /*50a0*/  FFMA R47, R47, UR7, -R23.reuse ;  /* 0x000000072f2f7c23 */ /* 0x100fe20008000817 */
[----:B-1----:R-:W1:Y:S01]  /*50b0*/  MUFU.EX2 R121, R24 ;  /* 0x0000001800797308 */ /* 0x002e620000000800 */
[--C-:B------:R-:W-:Y:S01]  /*50c0*/  FFMA R43, R43, UR7, -R23.reuse ;  /* 0x000000072b2b7c23 */ /* 0x100fe20008000817 */
[----:B------:R-:W-:Y:S01]  /*50d0*/  FFMA R46, R46, UR7, -R23 ;  /* 0x000000072e2e7c23 */ /* 0x000fe20008000817 */
[--C-:B--2---:R-:W-:Y:S01]  /*50e0*/  FFMA R28, R52, UR7, -R21.reuse ;  /* 0x00000007341c7c23 */ /* 0x104fe20008000815 */
[--C-:B------:R-:W-:Y:S01]  /*50f0*/  FFMA R48, R48, UR7, -R21.reuse ;  /* 0x0000000730307c23 */ /* 0x100fe20008000815 */
[----:B------:R-:W-:Y:S01]  /*5100*/  UMOV UR10, UR6 ;  /* 0x00000006000a7c82 */ /* 0x000fe20008000000 */
[--C-:B------:R-:W-:Y:S01]  /*5110*/  FFMA R49, R49, UR7, -R21.reuse ;  /* 0x0000000731317c23 */ /* 0x100fe20008000815 */
[----:B------:R-:W-:Y:S01]  /*5120*/  UIADD3 UR8, UR6, 0x80, URZ ;  /* 0x0000008006087890 */ /* 0x000fe2000fffe03f */
[----:B------:R-:W2:Y:S01]  /*5130*/  MUFU.EX2 R122, R25 ;  /* 0x00000019007a7308 */ /* 0x000ea20000000800 */
[----:B---3--:R-:W-:Y:S01]  /*5140*/  @!P4 FMUL R123, R123, R123 ;  /* 0x0000007b7b7bc220 */ /* 0x008fe20000400000 */
[----:B------:R-:W-:Y:S01]  /*5150*/  FSETP.GEU.AND P4, PT, R27, -126, PT ;  /* 0xc2fc00001b00780b */ /* 0x000fe20003f8e000 */
[----:B------:R-:W-:Y:S01]  /*5160*/  FFMA R53, R53, UR7, -R21 ;  /* 0x0000000735357c23 */ /* 0x000fe20008000815 */
[--C-:B------:R-:W-:Y:S01]  /*5170*/  FFMA R50, R50, UR7, -R23.reuse ;  /* 0x0000000732327c23 */ /* 0x100fe20008000817 */
[--C-:B------:R-:W-:Y:S01]  /*5180*/  FFMA R51, R51, UR7, -R23.reuse ;  /* 0x0000000733337c23 */ /* 0x100fe20008000817 */
[--C-:B------:R-:W-:Y:S01]  /*5190*/  FFMA R54, R54, UR7, -R23.reuse ;  /* 0x0000000736367c23 */ /* 0x100fe20008000817 */
[----:B------:R-:W-:Y:S01]  /*51a0*/  FFMA R55, R55, UR7, -R23 ;  /* 0x0000000737377c23 */ /* 0x000fe20008000817 */
[--C-:B------:R-:W-:Y:S01]  /*51b0*/  FFMA R56, R56, UR7, -R21.reuse ;  /* 0x0000000738387c23 */ /* 0x100fe20008000815 */
[----:B-1----:R-:W-:Y:S01]  /*51c0*/  @!P6 FMUL R121, R121, R121 ;  /* 0x000000797979e220 */ /* 0x002fe20000400000 */
[----:B------:R-:W-:Y:S01]  /*51d0*/  FSETP.GEU.AND P6, PT, R29, -126, PT ;  /* 0xc2fc00001d00780b */ /* 0x000fe20003fce000 */
[--C-:B------:R-:W-:Y:S01]  /*51e0*/  FFMA R57, R57, UR7, -R21.reuse ;  /* 0x0000000739397c23 */ /* 0x100fe20008000815 */
[----:B------:R-:W-:Y:S01]  /*51f0*/  FFMA R60, R60, UR7, -R21 ;  /* 0x000000073c3c7c23 */ /* 0x000fe20008000815 */
[--C-:B------:R-:W-:Y:S01]  /*5200*/  FFMA R59, R59, UR7, -R23.reuse ;  /* 0x000000073b3b7c23 */ /* 0x100fe20008000817 */
[----:B------:R-:W-:Y:S01]  /*5210*/  FFMA R62, R62, UR7, -R23 ;  /* 0x000000073e3e7c23 */ /* 0x000fe20008000817 */
[----:B------:R-:W-:Y:S01]  /*5220*/  @!P4 FMUL R27, R27, 0.5 ;  /* 0x3f0000001b1bc820 */ /* 0x000fe20000400000 */
[----:B------:R-:W-:Y:S01]  /*5230*/  FFMA R64, R64, UR7, -R21 ;  /* 0x0000000740407c23 */ /* 0x000fe20008000815 */
[----:B--2---:R-:W-:Y:S01]  /*5240*/  @!P5 FMUL R122, R122, R122 ;  /* 0x0000007a7a7ad220 */ /* 0x004fe20000400000 */
[----:B------:R-:W-:Y:S01]  /*5250*/  FSETP.GEU.AND P5, PT, R26, -126, PT ;  /* 0xc2fc00001a00780b */ /* 0x000fe20003fae000 */
[----:B------:R-:W1:Y:S01]  /*5260*/  MUFU.EX2 R126, R27 ;  /* 0x0000001b007e7308 */ /* 0x000e620000000800 */
[----:B------:R-:W-:Y:S01]  /*5270*/  FFMA R63, R63, UR7, -R23 ;  /* 0x000000073f3f7c23 */ /* 0x000fe20008000817 */
[----:B------:R-:W-:Y:S01]  /*5280*/  FFMA R69, R69, UR7, -R21 ;  /* 0x0000000745457c23 */ /* 0x000fe20008000815 */
[----:B------:R-:W-:Y:S01]  /*5290*/  F2FP.F16.F32.PACK_AB R24, R122, R121 ;  /* 0x000000797a18723e */ /* 0x000fe200000000ff */
[----:B------:R-:W-:Y:S01]  /*52a0*/  @!P6 FMUL R29, R29, 0.5 ;  /* 0x3f0000001d1de820 */ /* 0x000fe20000400000 */
[--C-:B------:R-:W-:Y:S01]  /*52b0*/  FFMA R66, R66, UR7, -R23.reuse ;  /* 0x0000000742427c23 */ /* 0x100fe20008000817 */
[----:B------:R-:W-:Y:S01]  /*52c0*/  FFMA R67, R67, UR7, -R23 ;  /* 0x0000000743437c23 */ /* 0x000fe20008000817 */
[--C-:B------:R-:W-:Y:S01]  /*52d0*/  FFMA R73, R73, UR7, -R21.reuse ;  /* 0x0000000749497c23 */ /* 0x100fe20008000815 */
[----:B------:R-:W2:Y:S01]  /*52e0*/  MUFU.EX2 R124, R29 ;  /* 0x0000001d007c7308 */ /* 0x000ea20000000800 */
[--C-:B------:R-:W-:Y:S01]  /*52f0*/  FFMA R72, R72, UR7, -R21.reuse ;  /* 0x0000000748487c23 */ /* 0x100fe20008000815 */
[--C-:B------:R-:W-:Y:S01]  /*5300*/  FFMA R76, R76, UR7, -R21.reuse ;  /* 0x000000074c4c7c23 */ /* 0x100fe20008000815 */
[----:B------:R-:W-:Y:S01]  /*5310*/  FFMA R77, R77, UR7, -R21 ;  /* 0x000000074d4d7c23 */ /* 0x000fe20008000815 */
[----:B------:R-:W-:Y:S01]  /*5320*/  @!P5 FMUL R26, R26, 0.5 ;  /* 0x3f0000001a1ad820 */ /* 0x000fe20000400000 */
[--C-:B------:R-:W-:Y:S01]  /*5330*/  FFMA R78, R78, UR7, -R23.reuse ;  /* 0x000000074e4e7c23 */ /* 0x100fe20008000817 */
[----:B------:R-:W-:Y:S01]  /*5340*/  FFMA R79, R79, UR7, -R23 ;  /* 0x000000074f4f7c23 */ /* 0x000fe20008000817 */
[--C-:B------:R-:W-:Y:S01]  /*5350*/  FFMA R81, R81, UR7, -R21.reuse ;  /* 0x0000000751517c23 */ /* 0x100fe20008000815 */
[----:B------:R3:W4:Y:S01]  /*5360*/  MUFU.EX2 R127, R26 ;  /* 0x0000001a007f7308 */ /* 0x0007220000000800 */
[----:B-1----:R-:W-:Y:S01]  /*5370*/  @!P4 FMUL R126, R126, R126 ;  /* 0x0000007e7e7ec220 */ /* 0x002fe20000400000 */
[----:B------:R-:W-:Y:S01]  /*5380*/  FSETP.GEU.AND P4, PT, R32, -126, PT ;  /* 0xc2fc00002000780b */ /* 0x000fe20003f8e000 */
[----:B------:R-:W-:Y:S01]  /*5390*/  FFMA R85, R85, UR7, -R21 ;  /* 0x0000000755557c23 */ /* 0x000fe20008000815 */
[----:B------:R-:W-:Y:S01]  /*53a0*/  FFMA R82, R82, UR7, -R23 ;  /* 0x0000000752527c23 */ /* 0x000fe20008000817 */
[----:B------:R-:W-:Y:S01]  /*53b0*/  FFMA R15, R22, R15, R121 ;  /* 0x0000000f160f7223 */ /* 0x000fe20000000079 */
[--C-:B------:R-:W-:Y:S01]  /*53c0*/  FFMA R83, R83, UR7, -R23.reuse ;  /* 0x0000000753537c23 */ /* 0x100fe20008000817 */
[----:B------:R-:W-:Y:S01]  /*53d0*/  FFMA R87, R87, UR7, -R23 ;  /* 0x0000000757577c23 */ /* 0x000fe20008000817 */
[----:B------:R-:W-:Y:S01]  /*53e0*/  IADD3 R17, R17, 0x1, RZ ;  /* 0x0000000111117810 */ /* 0x000fe20007ffe0ff */
[----:B--2---:R-:W-:Y:S01]  /*53f0*/  @!P6 FMUL R124, R124, R124 ;  /* 0x0000007c7c7ce220 */ /* 0x004fe20000400000 */
[----:B------:R-:W-:Y:S01]  /*5400*/  FSETP.GEU.AND P6, PT, R30, -126, PT ;  /* 0xc2fc00001e00780b */ /* 0x000fe20003fce000 */
[----:B------:R-:W-:-:S03]  /*5410*/  FADD R122, R15, R122 ;  /* 0x0000007a0f7a7221 */ /* 0x000fc60000000000 */
[----:B---3--:R-:W-:Y:S01]  /*5420*/  F2FP.F16.F32.PACK_AB R26, R124, R123 ;  /* 0x0000007b7c1a723e */ /* 0x008fe200000000ff */
[----:B------:R-:W-:Y:S01]  /*5430*/  @!P4 FMUL R32, R32, 0.5 ;  /* 0x3f0000002020c820 */ /* 0x000fe20000400000 */
[----:B------:R-:W-:Y:S01]  /*5440*/  FADD R123, R122, R123 ;  /* 0x0000007b7a7b7221 */ /* 0x000fe20000000000 */
[----:B----4-:R-:W-:Y:S01]  /*5450*/  @!P5 FMUL R127, R127, R127 ;  /* 0x0000007f7f7fd220 */ /* 0x010fe20000400000 */
[----:B------:R-:W-:Y:S01]  /*5460*/  FSETP.GEU.AND P5, PT, R31, -126, PT ;  /* 0xc2fc00001f00780b */ /* 0x000fe20003fae000 */
[----:B------:R-:W1:Y:S01]  /*5470*/  MUFU.EX2 R125, R32 ;  /* 0x00000020007d7308 */ /* 0x000e620000000800 */
[----:B------:R-:W-:Y:S02]  /*5480*/  FADD R124, R123, R124 ;  /* 0x0000007c7b7c7221 */ /* 0x000fe40000000000 */
[----:B------:R-:W-:Y:S01]  /*5490*/  F2FP.F16.F32.PACK_AB R25, R126, R127 ;  /* 0x0000007f7e19723e */ /* 0x000fe200000000ff */
[----:B------:R-:W-:Y:S01]  /*54a0*/  @!P6 FMUL R30, R30, 0.5 ;  /* 0x3f0000001e1ee820 */ /* 0x000fe20000400000 */
[----:B------:R-:W-:-:S03]  /*54b0*/  FFMA R127, R120, R13, R127 ;  /* 0x0000000d787f7223 */ /* 0x000fc6000000007f */
[----:B------:R-:W2:Y:S01]  /*54c0*/  MUFU.EX2 R130, R30 ;  /* 0x0000001e00827308 */ /* 0x000ea20000000800 */
[----:B------:R-:W-:-:S03]  /*54d0*/  FADD R127, R127, R126 ;  /* 0x0000007e7f7f7221 */ /* 0x000fc60000000000 */
[----:B------:R-:W-:-:S04]  /*54e0*/  @!P5 FMUL R31, R31, 0.5 ;  /* 0x3f0000001f1fd820 */ /* 0x000fc80000400000 */
[----:B------:R-:W3:Y:S01]  /*54f0*/  MUFU.EX2 R131, R31 ;  /* 0x0000001f00837308 */ /* 0x000ee20000000800 */
[----:B-1----:R-:W-:Y:S01]  /*5500*/  @!P4 FMUL R125, R125, R125 ;  /* 0x0000007d7d7dc220 */ /* 0x002fe20000400000 */
[----:B------:R-:W-:Y:S01]  /*5510*/  FSETP.GEU.AND P4, PT, R37, -126, PT ;  /* 0xc2fc00002500780b */ /* 0x000fe20003f8e000 */
[----:B--2---:R-:W-:Y:S01]  /*5520*/  @!P6 FMUL R130, R130, R130 ;  /* 0x000000828282e220 */ /* 0x004fe20000400000 */
[----:B------:R-:W-:-:S11]  /*5530*/  FSETP.GEU.AND P6, PT, R33, -126, PT ;  /* 0xc2fc00002100780b */ /* 0x000fd60003fce000 */
[----:B------:R-:W-:Y:S01]  /*5540*/  @!P4 FMUL R37, R37, 0.5 ;  /* 0x3f0000002525c820 */ /* 0x000fe20000400000 */
[----:B---3--:R-:W-:Y:S01]  /*5550*/  @!P5 FMUL R131, R131, R131 ;  /* 0x000000838383d220 */ /* 0x008fe20000400000 */
[----:B------:R-:W-:Y:S02]  /*5560*/  FSETP.GEU.AND P5, PT, R36, -126, PT ;  /* 0xc2fc00002400780b */ /* 0x000fe40003fae000 */
[----:B------:R-:W1:Y:S02]  /*5570*/  MUFU.EX2 R132, R37 ;  /* 0x0000002500847308 */ /* 0x000e640000000800 */
[----:B------:R-:W-:Y:S01]  /*5580*/  F2FP.F16.F32.PACK_AB R27, R131, R130 ;  /* 0x00000082831b723e */ /* 0x000fe200000000ff */
[----:B------:R-:W-:Y:S01]  /*5590*/  @!P6 FMUL R33, R33, 0.5 ;  /* 0x3f0000002121e820 */ /* 0x000fe20000400000 */
[----:B------:R-:W-:Y:S02]  /*55a0*/  FADD R130, R127, R130 ;  /* 0x000000827f827221 */ /* 0x000fe40000000000 */
[----:B------:R-:W-:-:S02]  /*55b0*/  WARPGROUP.ARRIVE ;  /* 0x00000000000079c5 */ /* 0x000fc40000000000 */
[----:B------:R-:W2:Y:S01]  /*55c0*/  MUFU.EX2 R128, R33 ;  /* 0x0000002100807308 */ /* 0x000ea20000000800 */
[----:B------:R-:W-:Y:S02]  /*55d0*/  FADD R130, R130, R131 ;  /* 0x0000008382827221 */ /* 0x000fe40000000000 */
[----:B------:R-:W-:Y:S01]  /*55e0*/  @!P5 FMUL R36, R36, 0.5 ;  /* 0x3f0000002424d820 */ /* 0x000fe20000400000 */
[----:B------:R-:W-:Y:S01]  /*55f0*/  HGMMA.64x64x16.F32 R88, R24, gdesc[UR8].tnspB, R88, gsb0 ;  /* 0x40e0000818587df0 */ /* 0x000fe20008000858 */
[----:B------:R-:W-:Y:S01]  /*5600*/  UMOV UR10, UR8 ;  /* 0x00000008000a7c82 */ /* 0x000fe20008000000 */
[----:B------:R-:W-:Y:S02]  /*5610*/  UMOV UR11, 0x40000040 ;  /* 0x40000040000b7882 */ /* 0x000fe40000000000 */
[----:B------:R-:W3:Y:S01]  /*5620*/  MUFU.EX2 R129, R36 ;  /* 0x0000002400817308 */ /* 0x000ee20000000800 */
[----:B-1----:R-:W-:Y:S01]  /*5630*/  @!P4 FMUL R132, R132, R132 ;  /* 0x000000848484c220 */ /* 0x002fe20000400000 */
[----:B------:R-:W-:Y:S01]  /*5640*/  FSETP.GEU.AND P4, PT, R38, -126, PT ;  /* 0xc2fc00002600780b */ /* 0x000fe20003f8e000 */
[----:B------:R-:W-:Y:S01]  /*5650*/  UIADD3 UR8, UR6, 0x100, URZ ;  /* 0x0000010006087890 */ /* 0x000fe2000fffe03f */
[----:B--2---:R-:W-:Y:S01]  /*5660*/  @!P6 FMUL R128, R128, R128 ;  /* 0x000000808080e220 */ /* 0x004fe20000400000 */
[----:B------:R-:W-:-:S10]  /*5670*/  FSETP.GEU.AND P6, PT, R34, -126, PT ;  /* 0xc2fc00002200780b */ /* 0x000fd40003fce000 */
[----:B------:R-:W-:Y:S01]  /*5680*/  @!P4 FMUL R38, R38, 0.5 ;  /* 0x3f0000002626c820 */ /* 0x000fe20000400000 */
[----:B---3--:R-:W-:Y:S01]  /*5690*/  @!P5 FMUL R129, R129, R129 ;  /* 0x000000818181d220 */ /* 0x008fe20000400000 */
[----:B------:R-:W-:Y:S02]  /*56a0*/  FSETP.GEU.AND P5, PT, R35, -126, PT ;  /* 0xc2fc00002300780b */ /* 0x000fe40003fae000 */
[----:B------:R-:W1:Y:S02]  /*56b0*/  MUFU.EX2 R135, R38 ;  /* 0x0000002600877308 */ /* 0x000e640000000800 */
[----:B------:R-:W-:Y:S01]  /*56c0*/  F2FP.F16.F32.PACK_AB R30, R132, R129 ;  /* 0x00000081841e723e */ /* 0x000fe200000000ff */
[----:B------:R-:W-:-:S05]  /*56d0*/  @!P6 FMUL R34, R34, 0.5 ;  /* 0x3f0000002222e820 */ /* 0x000fca0000400000 */
[----:B------:R-:W2:Y:S03]  /*56e0*/  MUFU.EX2 R133, R34 ;  /* 0x0000002200857308 */ /* 0x000ea60000000800 */
[----:B------:R-:W-:-:S05]  /*56f0*/  @!P5 FMUL R35, R35, 0.5 ;  /* 0x3f0000002323d820 */ /* 0x000fca0000400000 */
        /* <DEDUP_REMOVED lines=11> */
[----:B------:R-:W-:-:S04]  /*57b0*/  FADD R133, R130, R133 ;  /* 0x0000008582857221 */ /* 0x000fc80000000000 */
[----:B------:R-:W2:Y:S01]  /*57c0*/  MUFU.EX2 R136, R39 ;  /* 0x0000002700887308 */ /* 0x000ea20000000800 */
[----:B------:R-:W-:Y:S02]  /*57d0*/  FADD R134, R133, R134 ;  /* 0x0000008685867221 */ /* 0x000fe40000000000 */
[----:B------:R-:W-:-:S05]  /*57e0*/  @!P5 FMUL R40, R40, 0.5 ;  /* 0x3f0000002828d820 */ /* 0x000fca0000400000 */
[----:B------:R-:W3:Y:S01]  /*57f0*/  MUFU.EX2 R137, R40 ;  /* 0x0000002800897308 */ /* 0x000ee20000000800 */
[----:B-1----:R-:W-:Y:S01]  /*5800*/  @!P4 FMUL R138, R138, R138 ;  /* 0x0000008a8a8ac220 */ /* 0x002fe20000400000 */
[----:B------:R-:W-:Y:S01]  /*5810*/  FSETP.GEU.AND P4, PT, R42, -126, PT ;  /* 0xc2fc00002a00780b */ /* 0x000fe20003f8e000 */
[----:B------:R-:W-:Y:S02]  /*5820*/  WARPGROUP.DEPBAR.LE gsb0, 0x0 ;  /* 0x00008000000079c5 */ /* 0x000fe40000010000 */
[----:B--2---:R-:W-:Y:S01]  /*5830*/  @!P6 FMUL R136, R136, R136 ;  /* 0x000000888888e220 */ /* 0x004fe20000400000 */
[----:B------:R-:W-:-:S04]  /*5840*/  FSETP.GEU.AND P6, PT, R44, -126, PT ;  /* 0xc2fc00002c00780b */ /* 0x000fc80003fce000 */
[----:B------:R-:W-:-:S05]  /*5850*/  F2FP.F16.F32.PACK_AB R31, R136, R135 ;  /* 0x00000087881f723e */ /* 0x000fca00000000ff */
[----:B------:R-:W-:Y:S01]  /*5860*/  @!P4 FMUL R42, R42, 0.5 ;  /* 0x3f0000002a2ac820 */ /* 0x000fe20000400000 */
[----:B------:R-:W-:Y:S01]  /*5870*/  FADD R135, R134, R135 ;  /* 0x0000008786877221 */ /* 0x000fe20000000000 */
[----:B---3--:R-:W-:Y:S01]  /*5880*/  @!P5 FMUL R137, R137, R137 ;  /* 0x000000898989d220 */ /* 0x008fe20000400000 */
[----:B------:R-:W-:Y:S01]  /*5890*/  FSETP.GEU.AND P5, PT, R45, -126, PT ;  /* 0xc2fc00002d00780b */ /* 0x000fe20003fae000 */
[----:B------:R-:W1:Y:S01]  /*58a0*/  MUFU.EX2 R141, R42 ;  /* 0x0000002a008d7308 */ /* 0x000e620000000800 */
[----:B------:R-:W-:Y:S02]  /*58b0*/  FADD R136, R135, R136 ;  /* 0x0000008887887221 */ /* 0x000fe40000000000 */
[----:B------:R-:W-:Y:S01]  /*58c0*/  F2FP.F16.F32.PACK_AB R32, R138, R137 ;  /* 0x000000898a20723e */ /* 0x000fe200000000ff */
[----:B------:R-:W-:-:S04]  /*58d0*/  @!P6 FMUL R44, R44, 0.5 ;  /* 0x3f0000002c2ce820 */ /* 0x000fc80000400000 */
[----:B------:R-:W2:Y:S04]  /*58e0*/  MUFU.EX2 R139, R44 ;  /* 0x0000002c008b7308 */ /* 0x000ea80000000800 */
        /* <DEDUP_REMOVED lines=18> */
[----:B------:R-:W-:-:S04]  /*5a10*/  FSETP.GEU.AND P6, PT, R48, -126, PT ;  /* 0xc2fc00003000780b */ /* 0x000fc80003fce000 */
[----:B------:R-:W-:-:S07]  /*5a20*/  F2FP.F16.F32.PACK_AB R33, R142, R141 ;  /* 0x0000008d8e21723e */ /* 0x000fce00000000ff */
[----:B------:R-:W-:Y:S01]  /*5a30*/  @!P4 FMUL R28, R28, 0.5 ;  /* 0x3f0000001c1cc820 */ /* 0x000fe20000400000 */
[----:B------:R-:W-:Y:S01]  /*5a40*/  FADD R141, R136, R141 ;  /* 0x0000008d888d7221 */ /* 0x000fe20000000000 */
[----:B---3--:R-:W-:Y:S01]  /*5a50*/  @!P5 FMUL R143, R143, R143 ;  /* 0x0000008f8f8fd220 */ /* 0x008fe20000400000 */
[----:B------:R-:W-:Y:S01]  /*5a60*/  FSETP.GEU.AND P5, PT, R49, -126, PT ;  /* 0xc2fc00003100780b */ /* 0x000fe20003fae000 */
[----:B------:R1:W2:Y:S01]  /*5a70*/  MUFU.EX2 R24, R28 ;  /* 0x0000001c00187308 */ /* 0x0002a20000000800 */
[----:B------:R-:W-:Y:S02]  /*5a80*/  FADD R142, R141, R142 ;  /* 0x0000008e8d8e7221 */ /* 0x000fe40000000000 */
[----:B------:R-:W-:Y:S01]  /*5a90*/  F2FP.F16.F32.PACK_AB R35, R144, R143 ;  /* 0x0000008f9023723e */ /* 0x000fe200000000ff */
[----:B------:R-:W-:Y:S01]  /*5aa0*/  @!P6 FMUL R48, R48, 0.5 ;  /* 0x3f0000003030e820 */ /* 0x000fe20000400000 */
[----:B------:R-:W-:-:S03]  /*5ab0*/  FADD R143, R142, R143 ;  /* 0x0000008f8e8f7221 */ /* 0x000fc60000000000 */
[----:B------:R-:W3:Y:S01]  /*5ac0*/  MUFU.EX2 R145, R48 ;  /* 0x0000003000917308 */ /* 0x000ee20000000800 */
[----:B-1----:R-:W-:Y:S01]  /*5ad0*/  F2FP.F16.F32.PACK_AB R28, R128, R125 ;  /* 0x0000007d801c723e */ /* 0x002fe200000000ff */
[----:B------:R-:W-:Y:S01]  /*5ae0*/  FADD R125, R124, R125 ;  /* 0x0000007d7c7d7221 */ /* 0x000fe20000000000 */
[----:B------:R-:W-:Y:S01]  /*5af0*/  FADD R143, R143, R144 ;  /* 0x000000908f8f7221 */ /* 0x000fe20000000000 */
[----:B------:R-:W-:Y:S01]  /*5b00*/  @!P5 FMUL R49, R49, 0.5 ;  /* 0x3f0000003131d820 */ /* 0x000fe20000400000 */
[----:B------:R-:W-:Y:S01]  /*5b10*/  WARPGROUP.ARRIVE ;  /* 0x00000000000079c5 */ /* 0x000fe20000000000 */
[----:B------:R-:W-:Y:S02]  /*5b20*/  FADD R128, R125, R128 ;  /* 0x000000807d807221 */ /* 0x000fe40000000000 */
[----:B------:R-:W1:Y:S01]  /*5b30*/  MUFU.EX2 R52, R49 ;  /* 0x0000003100347308 */ /* 0x000e620000000800 */
[----:B--2---:R-:W-:Y:S01]  /*5b40*/  @!P4 FMUL R24, R24, R24 ;  /* 0x000000181818c220 */ /* 0x004fe20000400000 */
[----:B------:R-:W-:Y:S01]  /*5b50*/  FSETP.GEU.AND P4, PT, R51, -126, PT ;  /* 0xc2fc00003300780b */ /* 0x000fe20003f8e000 */
[----:B------:R-:W-:Y:S01]  /*5b60*/  HGMMA.64x64x16.F32 R88, R28, gdesc[UR8].tnspB, R88, gsb0 ;  /* 0x40e000081c587df0 */ /* 0x000fe20008000858 */
[----:B------:R-:W-:Y:S01]  /*5b70*/  UMOV UR10, UR8 ;  /* 0x00000008000a7c82 */ /* 0x000fe20008000000 */
[----:B------:R-:W-:Y:S01]  /*5b80*/  UMOV UR11, 0x40000040 ;  /* 0x40000040000b7882 */ /* 0x000fe20000000000 */
[----:B------:R-:W-:Y:S01]  /*5b90*/  UIADD3 UR8, UR6, 0x180, URZ ;  /* 0x0000018006087890 */ /* 0x000fe2000fffe03f */
[----:B------:R-:W-:Y:S01]  /*5ba0*/  FADD R129, R128, R129 ;  /* 0x0000008180817221 */ /* 0x000fe20000000000 */
[----:B---3--:R-:W-:Y:S01]  /*5bb0*/  @!P6 FMUL R145, R145, R145 ;  /* 0x000000919191e220 */ /* 0x008fe20000400000 */
[----:B------:R-:W-:-:S02]  /*5bc0*/  FSETP.GEU.AND P6, PT, R53, -126, PT ;  /* 0xc2fc00003500780b */ /* 0x000fc40003fce000 */
[----:B------:R-:W-:-:S04]  /*5bd0*/  FADD R132, R129, R132 ;  /* 0x0000008481847221 */ /* 0x000fc80000000000 */
[----:B------:R-:W-:Y:S01]  /*5be0*/  @!P4 FMUL R51, R51, 0.5 ;  /* 0x3f0000003333c820 */ /* 0x000fe20000400000 */
[----:B------:R-:W-:Y:S01]  /*5bf0*/  FADD R137, R132, R137 ;  /* 0x0000008984897221 */ /* 0x000fe20000000000 */
[----:B-1----:R-:W-:Y:S01]  /*5c00*/  @!P5 FMUL R52, R52, R52 ;  /* 0x000000343434d220 */ /* 0x002fe20000400000 */
[----:B------:R-:W-:Y:S01]  /*5c10*/  FSETP.GEU.AND P5, PT, R50, -126, PT ;  /* 0xc2fc00003200780b */ /* 0x000fe20003fae000 */
[----:B------:R-:W1:Y:S01]  /*5c20*/  MUFU.EX2 R27, R51 ;  /* 0x00000033001b7308 */ /* 0x000e620000000800 */
[----:B------:R-:W-:Y:S02]  /*5c30*/  FADD R138, R137, R138 ;  /* 0x0000008a898a7221 */ /* 0x000fe40000000000 */
[----:B------:R-:W-:Y:S01]  /*5c40*/  F2FP.F16.F32.PACK_AB R36, R52, R145 ;  /* 0x000000913424723e */ /* 0x000fe200000000ff */
[----:B------:R-:W-:Y:S01]  /*5c50*/  @!P6 FMUL R53, R53, 0.5 ;  /* 0x3f0000003535e820 */ /* 0x000fe20000400000 */
[----:B------:R-:W-:-:S03]  /*5c60*/  FADD R139, R138, R139 ;  /* 0x0000008b8a8b7221 */ /* 0x000fc60000000000 */
[----:B------:R-:W2:Y:S01]  /*5c70*/  MUFU.EX2 R25, R53 ;  /* 0x0000003500197308 */ /* 0x000ea20000000800 */
[----:B------:R-:W-:-:S03]  /*5c80*/  FADD R140, R139, R140 ;  /* 0x0000008c8b8c7221 */ /* 0x000fc60000000000 */
[----:B------:R-:W-:Y:S01]  /*5c90*/  @!P5 FMUL R50, R50, 0.5 ;  /* 0x3f0000003232d820 */ /* 0x000fe20000400000 */
[----:B------:R-:W-:-:S03]  /*5ca0*/  FADD R145, R140, R145 ;  /* 0x000000918c917221 */ /* 0x000fc60000000000 */
[----:B------:R-:W3:Y:S01]  /*5cb0*/  MUFU.EX2 R26, R50 ;  /* 0x00000032001a7308 */ /* 0x000ee20000000800 */
[----:B-1----:R-:W-:Y:S01]  /*5cc0*/  @!P4 FMUL R27, R27, R27 ;  /* 0x0000001b1b1bc220 */ /* 0x002fe20000400000 */
[----:B------:R-:W-:Y:S01]  /*5cd0*/  FSETP.GEU.AND P4, PT, R56, -126, PT ;  /* 0xc2fc00003800780b */ /* 0x000fe20003f8e000 */
[----:B------:R-:W-:Y:S01]  /*5ce0*/  FADD R145, R145, R52 ;  /* 0x0000003491917221 */ /* 0x000fe20000000000 */
[----:B--2---:R-:W-:Y:S01]  /*5cf0*/  @!P6 FMUL R25, R25, R25 ;  /* 0x000000191919e220 */ /* 0x004fe20000400000 */
[----:B------:R-:W-:-:S04]  /*5d00*/  FSETP.GEU.AND P6, PT, R54, -126, PT ;  /* 0xc2fc00003600780b */ /* 0x000fc80003fce000 */
[----:B------:R-:W-:-:S06]  /*5d10*/  F2FP.F16.F32.PACK_AB R38, R25, R24 ;  /* 0x000000181926723e */ /* 0x000fcc00000000ff */
[----:B------:R-:W-:Y:S01]  /*5d20*/  @!P4 FMUL R56, R56, 0.5 ;  /* 0x3f0000003838c820 */ /* 0x000fe20000400000 */
[----:B------:R-:W-:Y:S01]  /*5d30*/  FADD R24, R145, R24 ;  /* 0x0000001891187221 */ /* 0x000fe20000000000 */
[----:B---3--:R-:W-:Y:S01]  /*5d40*/  @!P5 FMUL R26, R26, R26 ;  /* 0x0000001a1a1ad220 */ /* 0x008fe20000400000 */
[----:B------:R-:W-:Y:S02]  /*5d50*/  FSETP.GEU.AND P5, PT, R55, -126, PT ;  /* 0xc2fc00003700780b */ /* 0x000fe40003fae000 */
[----:B------:R-:W-:Y:S02]  /*5d60*/  FADD R25, R24, R25 ;  /* 0x0000001918197221 */ /* 0x000fe40000000000 */
[----:B------:R-:W-:Y:S01]  /*5d70*/  F2FP.F16.F32.PACK_AB R37, R27, R26 ;  /* 0x0000001a1b25723e */ /* 0x000fe200000000ff */
[----:B------:R-:W-:Y:S01]  /*5d80*/  @!P6 FMUL R54, R54, 0.5 ;  /* 0x3f0000003636e820 */ /* 0x000fe20000400000 */
[----:B------:R-:W-:-:S03]  /*5d90*/  FADD R26, R143, R26 ;  /* 0x0000001a8f1a7221 */ /* 0x000fc60000000000 */
[----:B------:R-:W1:Y:S01]  /*5da0*/  MUFU.EX2 R53, R54 ;  /* 0x0000003600357308 */ /* 0x000e620000000800 */
[----:B------:R-:W-:-:S03]  /*5db0*/  FADD R26, R26, R27 ;  /* 0x0000001b1a1a7221 */ /* 0x000fc60000000000 */
[----:B------:R-:W-:-:S04]  /*5dc0*/  @!P5 FMUL R55, R55, 0.5 ;  /* 0x3f0000003737d820 */ /* 0x000fc80000400000 */
[----:B------:R2:W3:Y:S01]  /*5dd0*/  MUFU.EX2 R54, R55 ;  /* 0x0000003700367308 */ /* 0x0004e20000000800 */
[----:B-1----:R-:W-:Y:S01]  /*5de0*/  @!P6 FMUL R53, R53, R53 ;  /* 0x000000353535e220 */ /* 0x002fe20000400000 */
[----:B------:R-:W-:Y:S01]  /*5df0*/  FSETP.GEU.AND P6, PT, R57, -126, PT ;  /* 0xc2fc00003900780b */ /* 0x000fe20003fce000 */
[----:B------:R-:W-:Y:S02]  /*5e00*/  WARPGROUP.DEPBAR.LE gsb0, 0x0 ;  /* 0x00008000000079c5 */ /* 0x000fe40000010000 */
[----:B------:R-:W-:-:S03]  /*5e10*/  WARPGROUP.ARRIVE ;  /* 0x00000000000079c5 */ /* 0x000fc60000000000 */
[----:B------:R1:W4:Y:S01]  /*5e20*/  MUFU.EX2 R30, R56 ;  /* 0x00000038001e7308 */ /* 0x0003220000000800 */
[----:B------:R-:W-:Y:S01]  /*5e30*/  FFMA R29, R61, UR7, -R21 ;  /* 0x000000073d1d7c23 */ /* 0x000fe20008000815 */
[----:B--2---:R-:W-:Y:S01]  /*5e40*/  FFMA R55, R58, UR7, -R23 ;  /* 0x000000073a377c23 */ /* 0x004fe20008000817 */
[----:B---3--:R-:W-:Y:S01]  /*5e50*/  @!P5 FMUL R54, R54, R54 ;  /* 0x000000363636d220 */ /* 0x008fe20000400000 */
[----:B------:R-:W-:Y:S01]  /*5e60*/  FSETP.GEU.AND P5, PT, R60, -126, PT ;  /* 0xc2fc00003c00780b */ /* 0x000fe20003fae000 */
[----:B------:R-:W-:Y:S01]  /*5e70*/  HGMMA.64x64x16.F32 R88, R32, gdesc[UR8].tnspB, R88, gsb0 ;  /* 0x40e0000820587df0 */ /* 0x000fe20008000858 */
[----:B------:R-:W-:Y:S01]  /*5e80*/  UMOV UR10, UR8 ;  /* 0x00000008000a7c82 */ /* 0x000fe20008000000 */
[----:B------:R-:W-:Y:S01]  /*5e90*/  UMOV UR11, 0x40000040 ;  /* 0x40000040000b7882 */ /* 0x000fe20000000000 */
[----:B------:R-:W-:Y:S01]  /*5ea0*/  F2FP.F16.F32.PACK_AB R39, R54, R53 ;  /* 0x000000353627723e */ /* 0x000fe200000000ff */
[----:B------:R-:W-:Y:S01]  /*5eb0*/  @!P6 FMUL R57, R57, 0.5 ;  /* 0x3f0000003939e820 */ /* 0x000fe20000400000 */
[----:B-1----:R-:W-:Y:S01]  /*5ec0*/  FFMA R56, R65, UR7, -R21 ;  /* 0x0000000741387c23 */ /* 0x002fe20008000815 */
[----:B------:R-:W-:Y:S01]  /*5ed0*/  UIADD3 UR8, UR6, 0x200, URZ ;  /* 0x0000020006087890 */ /* 0x000fe2000fffe03f */
[----:B------:R-:W-:Y:S01]  /*5ee0*/  FFMA R58, R71, UR7, -R23 ;  /* 0x00000007473a7c23 */ /* 0x000fe20008000817 */
[----:B------:R1:W2:Y:S01]  /*5ef0*/  MUFU.EX2 R31, R57 ;  /* 0x00000039001f7308 */ /* 0x0002a20000000800 */
[----:B------:R-:W-:Y:S01]  /*5f00*/  FADD R53, R26, R53 ;  /* 0x000000351a357221 */ /* 0x000fe20000000000 */
[----:B----4-:R-:W-:Y:S01]  /*5f10*/  @!P4 FMUL R30, R30, R30 ;  /* 0x0000001e1e1ec220 */ /* 0x010fe20000400000 */
[----:B------:R-:W-:Y:S01]  /*5f20*/  FSETP.GEU.AND P4, PT, R29, -126, PT ;  /* 0xc2fc00001d00780b */ /* 0x000fe20003f8e000 */
[----:B------:R-:W-:Y:S01]  /*5f30*/  @!P5 FMUL R60, R60, 0.5 ;  /* 0x3f0000003c3cd820 */ /* 0x000fe20000400000 */
[----:B------:R-:W-:Y:S01]  /*5f40*/  FADD R54, R53, R54 ;  /* 0x0000003635367221 */ /* 0x000fe20000000000 */
[----:B-1----:R-:W-:-:S02]  /*5f50*/  FFMA R57, R68, UR7, -R21 ;  /* 0x0000000744397c23 */ /* 0x002fc40008000815 */
[----:B------:R1:W3:Y:S01]  /*5f60*/  MUFU.EX2 R28, R60 ;  /* 0x0000003c001c7308 */ /* 0x0002e20000000800 */
[----:B--2---:R-:W-:-:S07]  /*5f70*/  @!P6 FMUL R31, R31, R31 ;  /* 0x0000001f1f1fe220 */ /* 0x004fce0000400000 */
[----:B------:R-:W-:Y:S01]  /*5f80*/  @!P4 FMUL R29, R29, 0.5 ;  /* 0x3f0000001d1dc820 */ /* 0x000fe20000400000 */
[----:B------:R-:W-:Y:S01]  /*5f90*/  FSETP.GEU.AND P6, PT, R55, -126, PT ;  /* 0xc2fc00003700780b */ /* 0x000fe20003fce000 */
[----:B-1----:R-:W-:Y:S01]  /*5fa0*/  FFMA R60, R75, UR7, -R23 ;  /* 0x000000074b3c7c23 */ /* 0x002fe20008000817 */
[----:B------:R-:W-:Y:S01]  /*5fb0*/  F2FP.F16.F32.PACK_AB R40, R31, R30 ;  /* 0x0000001e1f28723e */ /* 0x000fe200000000ff */
[----:B------:R-:W-:Y:S02]  /*5fc0*/  FADD R30, R25, R30 ;  /* 0x0000001e191e7221 */ /* 0x000fe40000000000 */
[----:B------:R-:W1:Y:S01]  /*5fd0*/  MUFU.EX2 R29, R29 ;  /* 0x0000001d001d7308 */ /* 0x000e620000000800 */
[----:B---3--:R-:W-:Y:S01]  /*5fe0*/  @!P5 FMUL R28, R28, R28 ;  /* 0x0000001c1c1cd220 */ /* 0x008fe20000400000 */
[----:B------:R-:W-:Y:S01]  /*5ff0*/  FSETP.GEU.AND P5, PT, R59, -126, PT ;  /* 0xc2fc00003b00780b */ /* 0x000fe20003fae000 */
[----:B------:R-:W-:-:S05]  /*6000*/  FADD R31, R30, R31 ;  /* 0x0000001f1e1f7221 */ /* 0x000fca0000000000 */
[----:B------:R-:W-:-:S06]  /*6010*/  @!P6 FMUL R55, R55, 0.5 ;  /* 0x3f0000003737e820 */ /* 0x000fcc0000400000 */
[----:B------:R-:W2:Y:S01]  /*6020*/  MUFU.EX2 R55, R55 ;  /* 0x0000003700377308 */ /* 0x000ea20000000800 */
[----:B-1----:R-:W-:Y:S01]  /*6030*/  @!P4 FMUL R29, R29, R29 ;  /* 0x0000001d1d1dc220 */ /* 0x002fe20000400000 */
[----:B------:R-:W-:Y:S01]  /*6040*/  FSETP.GEU.AND P4, PT, R62, -126, PT ;  /* 0xc2fc00003e00780b */ /* 0x000fe20003f8e000 */
[----:B------:R-:W-:-:S03]  /*6050*/  @!P5 FMUL R59, R59, 0.5 ;  /* 0x3f0000003b3bd820 */ /* 0x000fc60000400000 */
[----:B------:R-:W-:Y:S01]  /*6060*/  F2FP.F16.F32.PACK_AB R42, R29, R28 ;  /* 0x0000001c1d2a723e */ /* 0x000fe200000000ff */
[----:B------:R-:W-:-:S04]  /*6070*/  FADD R28, R31, R28 ;  /* 0x0000001c1f1c7221 */ /* 0x000fc80000000000 */
[----:B------:R-:W-:-:S04]  /*6080*/  FADD R28, R28, R29 ;  /* 0x0000001d1c1c7221 */ /* 0x000fc80000000000 */
[----:B------:R-:W-:Y:S01]  /*6090*/  @!P4 FMUL R62, R62, 0.5 ;  /* 0x3f0000003e3ec820 */ /* 0x000fe20000400000 */
[----:B--2---:R-:W-:Y:S01]  /*60a0*/  @!P6 FMUL R55, R55, R55 ;  /* 0x000000373737e220 */ /* 0x004fe20000400000 */
[C---:B------:R-:W-:Y:S01]  /*60b0*/  FSETP.GEU.AND P6, PT, R63.reuse, -126, PT ;  /* 0xc2fc00003f00780b */ /* 0x040fe20003fce000 */
[----:B------:R-:W-:Y:S02]  /*60c0*/  WARPGROUP.DEPBAR.LE gsb0, 0x0 ;  /* 0x00008000000079c5 */ /* 0x000fe40000010000 */
[----:B------:R-:W-:Y:S01]  /*60d0*/  WARPGROUP.ARRIVE ;  /* 0x00000000000079c5 */ /* 0x000fe20000000000 */
[----:B------:R1:W2:Y:S09]  /*60e0*/  MUFU.EX2 R32, R59 ;  /* 0x0000003b00207308 */ /* 0x0002b20000000800 */
[----:B------:R-:W-:Y:S01]  /*60f0*/  @!P6 FMUL R63, R63, 0.5 ;  /* 0x3f0000003f3fe820 */ /* 0x000fe20000400000 */
[----:B------:R-:W-:Y:S01]  /*6100*/  HGMMA.64x64x16.F32 R88, R36, gdesc[UR8].tnspB, R88, gsb0 ;  /* 0x40e0000824587df0 */ /* 0x000fe20008000858 */
[----:B------:R-:W-:Y:S01]  /*6110*/  UMOV UR10, UR8 ;  /* 0x00000008000a7c82 */ /* 0x000fe20008000000 */
[----:B------:R-:W-:Y:S01]  /*6120*/  UMOV UR11, 0x40000040 ;  /* 0x40000040000b7882 */ /* 0x000fe20000000000 */
[----:B------:R-:W3:Y:S01]  /*6130*/  MUFU.EX2 R33, R62 ;  /* 0x0000003e00217308 */ /* 0x000ee20000000800 */
[----:B------:R-:W-:Y:S01]  /*6140*/  UIADD3 UR8, UR6, 0x280, URZ ;  /* 0x0000028006087890 */ /* 0x000fe2000fffe03f */
[----:B-1----:R-:W-:-:S06]  /*6150*/  FFMA R59, R74, UR7, -R23 ;  /* 0x000000074a3b7c23 */ /* 0x002fcc0008000817 */
[----:B------:R-:W1:Y:S01]  /*6160*/  MUFU.EX2 R34, R63 ;  /* 0x0000003f00227308 */ /* 0x000e620000000800 */
[----:B--2---:R-:W-:Y:S01]  /*6170*/  @!P5 FMUL R32, R32, R32 ;  /* 0x000000202020d220 */ /* 0x004fe20000400000 */
[----:B------:R-:W-:-:S04]  /*6180*/  FSETP.GEU.AND P5, PT, R64, -126, PT ;  /* 0xc2fc00004000780b */ /* 0x000fc80003fae000 */
[----:B------:R-:W-:Y:S01]  /*6190*/  F2FP.F16.F32.PACK_AB R41, R32, R55 ;  /* 0x000000372029723e */ /* 0x000fe200000000ff */
[----:B---3--:R-:W-:Y:S01]  /*61a0*/  @!P4 FMUL R33, R33, R33 ;  /* 0x000000212121c220 */ /* 0x008fe20000400000 */
[----:B------:R-:W-:-:S07]  /*61b0*/  FSETP.GEU.AND P4, PT, R56, -126, PT ;  /* 0xc2fc00003800780b */ /* 0x000fce0003f8e000 */
[----:B------:R-:W-:Y:S01]  /*61c0*/  @!P5 FMUL R64, R64, 0.5 ;  /* 0x3f0000004040d820 */ /* 0x000fe20000400000 */
[----:B-1----:R-:W-:Y:S01]  /*61d0*/  @!P6 FMUL R34, R34, R34 ;  /* 0x000000222222e220 */ /* 0x002fe20000400000 */
[----:B------:R-:W-:Y:S02]  /*61e0*/  FSETP.GEU.AND P6, PT, R57, -126, PT ;  /* 0xc2fc00003900780b */ /* 0x000fe40003fce000 */
[----:B------:R-:W1:Y:S02]  /*61f0*/  MUFU.EX2 R35, R64 ;  /* 0x0000004000237308 */ /* 0x000e640000000800 */
[----:B------:R-:W-:Y:S01]  /*6200*/  F2FP.F16.F32.PACK_AB R43, R34, R33 ;  /* 0x00000021222b723e */ /* 0x000fe200000000ff */
[----:B------:R-:W-:-:S06]  /*6210*/  @!P4 FMUL R56, R56, 0.5 ;  /* 0x3f0000003838c820 */ /* 0x000fcc0000400000 */
[----:B------:R-:W2:Y:S02]  /*6220*/  MUFU.EX2 R56, R56 ;  /* 0x0000003800387308 */ /* 0x000ea40000000800 */
[----:B------:R-:W-:Y:S01]  /*6230*/  @!P6 FMUL R57, R57, 0.5 ;  /* 0x3f0000003939e820 */ /* 0x000fe20000400000 */
[----:B-1----:R-:W-:Y:S01]  /*6240*/  @!P5 FMUL R35, R35, R35 ;  /* 0x000000232323d220 */ /* 0x002fe20000400000 */
[----:B------:R-:W-:-:S04]  /*6250*/  FSETP.GEU.AND P5, PT, R69, -126, PT ;  /* 0xc2fc00004500780b */ /* 0x000fc80003fae000 */
[----:B------:R-:W1:Y:S01]  /*6260*/  MUFU.EX2 R57, R57 ;  /* 0x0000003900397308 */ /* 0x000e620000000800 */
[----:B--2---:R-:W-:Y:S01]  /*6270*/  @!P4 FMUL R56, R56, R56 ;  /* 0x000000383838c220 */ /* 0x004fe20000400000 */
[----:B------:R-:W-:-:S07]  /*6280*/  FSETP.GEU.AND P4, PT, R66, -126, PT ;  /* 0xc2fc00004200780b */ /* 0x000fce0003f8e000 */
[----:B------:R-:W-:Y:S01]  /*6290*/  @!P5 FMUL R69, R69, 0.5 ;  /* 0x3f0000004545d820 */ /* 0x000fe20000400000 */
[----:B------:R-:W-:Y:S01]  /*62a0*/  F2FP.F16.F32.PACK_AB R48, R56, R35 ;  /* 0x000000233830723e */ /* 0x000fe200000000ff */
[----:B------:R-:W-:Y:S01]  /*62b0*/  FADD R35, R28, R35 ;  /* 0x000000231c237221 */ /* 0x000fe20000000000 */
[----:B-1----:R-:W-:Y:S01]  /*62c0*/  @!P6 FMUL R57, R57, R57 ;  /* 0x000000393939e220 */ /* 0x002fe20000400000 */
[----:B------:R-:W-:Y:S02]  /*62d0*/  FSETP.GEU.AND P6, PT, R67, -126, PT ;  /* 0xc2fc00004300780b */ /* 0x000fe40003fce000 */
[----:B------:R-:W-:Y:S01]  /*62e0*/  FADD R56, R35, R56 ;  /* 0x0000003823387221 */ /* 0x000fe20000000000 */
[----:B------:R-:W-:Y:S01]  /*62f0*/  @!P4 FMUL R66, R66, 0.5 ;  /* 0x3f0000004242c820 */ /* 0x000fe20000400000 */
[----:B------:R-:W-:Y:S02]  /*6300*/  WARPGROUP.DEPBAR.LE gsb0, 0x0 ;  /* 0x00008000000079c5 */ /* 0x000fe40000010000 */
[----:B------:R-:W-:Y:S01]  /*6310*/  WARPGROUP.ARRIVE ;  /* 0x00000000000079c5 */ /* 0x000fe20000000000 */
[----:B------:R-:W1:Y:S01]  /*6320*/  MUFU.EX2 R38, R69 ;  /* 0x0000004500267308 */ /* 0x000e620000000800 */
[----:B------:R-:W-:-:S05]  /*6330*/  FFMA R39, R70, UR7, -R23 ;  /* 0x0000000746277c23 */ /* 0x000fca0008000817 */
[----:B------:R-:W-:Y:S01]  /*6340*/  @!P6 FMUL R67, R67, 0.5 ;  /* 0x3f0000004343e820 */ /* 0x000fe20000400000 */
[----:B------:R-:W-:Y:S01]  /*6350*/  FFMA R23, R86, UR7, -R23 ;  /* 0x0000000756177c23 */ /* 0x000fe20008000817 */
[----:B------:R-:W-:Y:S01]  /*6360*/  HGMMA.64x64x16.F32 R88, R40, gdesc[UR8].tnspB, R88, gsb0 ;  /* 0x40e0000828587df0 */ /* 0x000fe20008000858 */
[----:B------:R-:W-:Y:S01]  /*6370*/  UMOV UR10, UR8 ;  /* 0x00000008000a7c82 */ /* 0x000fe20008000000 */
[----:B------:R-:W-:Y:S01]  /*6380*/  UMOV UR11, 0x40000040 ;  /* 0x40000040000b7882 */ /* 0x000fe20000000000 */
[----:B------:R-:W2:Y:S01]  /*6390*/  MUFU.EX2 R36, R66 ;  /* 0x0000004200247308 */ /* 0x000ea20000000800 */
[----:B------:R-:W-:Y:S02]  /*63a0*/  UIADD3 UR8, UR6, 0x300, URZ ;  /* 0x0000030006087890 */ /* 0x000fe4000fffe03f */
[----:B------:R-:W-:-:S05]  /*63b0*/  UIADD3 UR6, UR6, 0x380, URZ ;  /* 0x0000038006067890 */ /* 0x000fca000fffe03f */
[----:B------:R-:W3:Y:S01]  /*63c0*/  MUFU.EX2 R37, R67 ;  /* 0x0000004300257308 */ /* 0x000ee20000000800 */
[----:B-1----:R-:W-:Y:S01]  /*63d0*/  @!P5 FMUL R38, R38, R38 ;  /* 0x000000262626d220 */ /* 0x002fe20000400000 */
[----:B------:R-:W-:-:S04]  /*63e0*/  FSETP.GEU.AND P5, PT, R39, -126, PT ;  /* 0xc2fc00002700780b */ /* 0x000fc80003fae000 */
[----:B------:R-:W-:Y:S01]  /*63f0*/  F2FP.F16.F32.PACK_AB R50, R38, R57 ;  /* 0x000000392632723e */ /* 0x000fe200000000ff */
[----:B------:R-:W-:Y:S01]  /*6400*/  FADD R57, R56, R57 ;  /* 0x0000003938397221 */ /* 0x000fe20000000000 */
[----:B--2---:R-:W-:Y:S01]  /*6410*/  @!P4 FMUL R36, R36, R36 ;  /* 0x000000242424c220 */ /* 0x004fe20000400000 */
[----:B------:R-:W-:Y:S02]  /*6420*/  FSETP.GEU.AND P4, PT, R58, -126, PT ;  /* 0xc2fc00003a00780b */ /* 0x000fe40003f8e000 */
[----:B------:R-:W-:-:S04]  /*6430*/  FADD R57, R57, R38 ;  /* 0x0000002639397221 */ /* 0x000fc80000000000 */
[----:B------:R-:W-:Y:S01]  /*6440*/  @!P5 FMUL R39, R39, 0.5 ;  /* 0x3f0000002727d820 */ /* 0x000fe20000400000 */
[----:B---3--:R-:W-:Y:S01]  /*6450*/  @!P6 FMUL R37, R37, R37 ;  /* 0x000000252525e220 */ /* 0x008fe20000400000 */
[----:B------:R-:W-:-:S04]  /*6460*/  FSETP.GEU.AND P6, PT, R72, -126, PT ;  /* 0xc2fc00004800780b */ /* 0x000fc80003fce000 */
[----:B------:R-:W1:Y:S01]  /*6470*/  MUFU.EX2 R39, R39 ;  /* 0x0000002700277308 */ /* 0x000e620000000800 */
[----:B------:R-:W-:Y:S01]  /*6480*/  F2FP.F16.F32.PACK_AB R49, R37, R36 ;  /* 0x000000242531723e */ /* 0x000fe200000000ff */
[----:B------:R-:W-:-:S06]  /*6490*/  @!P4 FMUL R58, R58, 0.5 ;  /* 0x3f0000003a3ac820 */ /* 0x000fcc0000400000 */
[----:B------:R-:W2:Y:S01]  /*64a0*/  MUFU.EX2 R58, R58 ;  /* 0x0000003a003a7308 */ /* 0x000ea20000000800 */
[----:B------:R-:W-:Y:S01]  /*64b0*/  @!P6 FMUL R72, R72, 0.5 ;  /* 0x3f0000004848e820 */ /* 0x000fe20000400000 */
[----:B-1----:R-:W-:Y:S01]  /*64c0*/  @!P5 FMUL R39, R39, R39 ;  /* 0x000000272727d220 */ /* 0x002fe20000400000 */
[----:B------:R-:W-:Y:S01]  /*64d0*/  FSETP.GEU.AND P5, PT, R73, -126, PT ;  /* 0xc2fc00004900780b */ /* 0x000fe20003fae000 */
[----:B--2---:R-:W-:Y:S01]  /*64e0*/  @!P4 FMUL R58, R58, R58 ;  /* 0x0000003a3a3ac220 */ /* 0x004fe20000400000 */
[----:B------:R-:W-:-:S04]  /*64f0*/  FSETP.GEU.AND P4, PT, R76, -126, PT ;  /* 0xc2fc00004c00780b */ /* 0x000fc80003f8e000 */
[----:B------:R-:W-:-:S07]  /*6500*/  F2FP.F16.F32.PACK_AB R51, R58, R39 ;  /* 0x000000273a33723e */ /* 0x000fce00000000ff */
[----:B------:R-:W-:Y:S02]  /*6510*/  @!P5 FMUL R73, R73, 0.5 ;  /* 0x3f0000004949d820 */ /* 0x000fe40000400000 */
[----:B------:R-:W-:Y:S01]  /*6520*/  @!P4 FMUL R76, R76, 0.5 ;  /* 0x3f0000004c4cc820 */ /* 0x000fe20000400000 */
[----:B------:R-:W-:Y:S02]  /*6530*/  WARPGROUP.DEPBAR.LE gsb0, 0x0 ;  /* 0x00008000000079c5 */ /* 0x000fe40000010000 */
[----:B------:R-:W-:Y:S01]  /*6540*/  WARPGROUP.ARRIVE ;  /* 0x00000000000079c5 */ /* 0x000fe20000000000 */
[----:B------:R-:W1:Y:S05]  /*6550*/  MUFU.EX2 R43, R73 ;  /* 0x00000049002b7308 */ /* 0x000e6a0000000800 */
[----:B------:R-:W-:Y:S01]  /*6560*/  HGMMA.64x64x16.F32 R88, R48, gdesc[UR8].tnspB, R88, gsb0 ;  /* 0x40e0000830587df0 */ /* 0x000fe20008000858 */
[----:B------:R-:W-:Y:S01]  /*6570*/  UMOV UR10, UR8 ;  /* 0x00000008000a7c82 */ /* 0x000fe20008000000 */
[----:B------:R-:W-:Y:S01]  /*6580*/  UMOV UR11, 0x40000040 ;  /* 0x40000040000b7882 */ /* 0x000fe20000000000 */
[----:B------:R-:W2:Y:S08]  /*6590*/  MUFU.EX2 R40, R72 ;  /* 0x0000004800287308 */ /* 0x000eb00000000800 */
        /* <DEDUP_REMOVED lines=9> */
[----:B------:R-:W-:Y:S02]  /*6630*/  FSETP.GEU.AND P4, PT, R60, -126, PT ;  /* 0xc2fc00003c00780b */ /* 0x000fe40003f8e000 */
[----:B------:R-:W-:Y:S01]  /*6640*/  FADD R40, R40, R43 ;  /* 0x0000002b28287221 */ /* 0x000fe20000000000 */
[----:B------:R-:W1:Y:S01]  /*6650*/  MUFU.EX2 R59, R59 ;  /* 0x0000003b003b7308 */ /* 0x000e620000000800 */
[----:B------:R-:W-:-:S07]  /*6660*/  @!P6 FMUL R77, R77, 0.5 ;  /* 0x3f0000004d4de820 */ /* 0x000fce0000400000 */
[----:B------:R-:W2:Y:S02]  /*6670*/  MUFU.EX2 R42, R77 ;  /* 0x0000004d002a7308 */ /* 0x000ea40000000800 */
[----:B------:R-:W-:-:S06]  /*6680*/  @!P4 FMUL R60, R60, 0.5 ;  /* 0x3f0000003c3cc820 */ /* 0x000fcc0000400000 */
        /* <DEDUP_REMOVED lines=8> */
[----:B---3--:R-:W-:-:S03]  /*6710*/  @!P4 FMUL R60, R60, R60 ;  /* 0x0000003c3c3cc220 */ /* 0x008fc60000400000 */
[----:B------:R-:W-:Y:S02]  /*6720*/  FADD R41, R41, R42 ;  /* 0x0000002a29297221 */ /* 0x000fe40000000000 */
[----:B------:R-:W-:Y:S01]  /*6730*/  F2FP.F16.F32.PACK_AB R45, R60, R59 ;  /* 0x0000003b3c2d723e */ /* 0x000fe200000000ff */
[----:B------:R-:W-:Y:S01]  /*6740*/  @!P6 FMUL R78, R78, 0.5 ;  /* 0x3f0000004e4ee820 */ /* 0x000fe20000400000 */
[----:B------:R-:W-:-:S03]  /*6750*/  WARPGROUP.DEPBAR.LE gsb0, 0x0 ;  /* 0x00008000000079c5 */ /* 0x000fc60000010000 */
[----:B------:R-:W1:Y:S01]  /*6760*/  MUFU.EX2 R48, R78 ;  /* 0x0000004e00307308 */ /* 0x000e620000000800 */
[--C-:B------:R-:W-:Y:S01]  /*6770*/  FFMA R50, R80, UR7, -R21.reuse ;  /* 0x0000000750327c23 */ /* 0x100fe20008000815 */
[----:B------:R-:W-:Y:S01]  /*6780*/  FFMA R21, R84, UR7, -R21 ;  /* 0x0000000754157c23 */ /* 0x000fe20008000815 */
[----:B------:R-:W-:-:S03]  /*6790*/  UMOV UR7, 0x40000040 ;  /* 0x4000004000077882 */ /* 0x000fc60000000000 */
[----:B------:R-:W-:Y:S02]  /*67a0*/  FSETP.GEU.AND P4, PT, R50, -126, PT ;  /* 0xc2fc00003200780b */ /* 0x000fe40003f8e000 */
[----:B------:R-:W2:Y:S01]  /*67b0*/  MUFU.EX2 R49, R79 ;  /* 0x0000004f00317308 */ /* 0x000ea20000000800 */
[----:B-1----:R-:W-:Y:S01]  /*67c0*/  @!P6 FMUL R48, R48, R48 ;  /* 0x000000303030e220 */ /* 0x002fe20000400000 */
[----:B------:R-:W-:-:S09]  /*67d0*/  FSETP.GEU.AND P6, PT, R81, -126, PT ;  /* 0xc2fc00005100780b */ /* 0x000fd20003fce000 */
[----:B------:R-:W-:Y:S01]  /*67e0*/  @!P4 FMUL R50, R50, 0.5 ;  /* 0x3f0000003232c820 */ /* 0x000fe20000400000 */
[----:B--2---:R-:W-:-:S05]  /*67f0*/  @!P5 FMUL R49, R49, R49 ;  /* 0x000000313131d220 */ /* 0x004fca0000400000 */
[----:B------:R-:W1:Y:S01]  /*6800*/  MUFU.EX2 R50, R50 ;  /* 0x0000003200327308 */ /* 0x000e620000000800 */
[----:B------:R-:W-:Y:S02]  /*6810*/  FSETP.GEU.AND P5, PT, R85, -126, PT ;  /* 0xc2fc00005500780b */ /* 0x000fe40003fae000 */
[----:B------:R-:W-:Y:S01]  /*6820*/  F2FP.F16.F32.PACK_AB R47, R49, R48 ;  /* 0x00000030312f723e */ /* 0x000fe200000000ff */
[----:B------:R-:W-:-:S03]  /*6830*/  @!P6 FMUL R81, R81, 0.5 ;  /* 0x3f0000005151e820 */ /* 0x000fc60000400000 */
[----:B------:R-:W-:Y:S01]  /*6840*/  WARPGROUP.ARRIVE ;  /* 0x00000000000079c5 */ /* 0x000fe20000000000 */
[----:B------:R-:W2:Y:S05]  /*6850*/  MUFU.EX2 R13, R81 ;  /* 0x00000051000d7308 */ /* 0x000eaa0000000800 */
[----:B------:R-:W-:Y:S01]  /*6860*/  HGMMA.64x64x16.F32 R88, R44, gdesc[UR8].tnspB, R88, gsb0 ;  /* 0x40e000082c587df0 */ /* 0x000fe20008000858 */
[----:B------:R-:W-:Y:S01]  /*6870*/  @!P5 FMUL R85, R85, 0.5 ;  /* 0x3f0000005555d820 */ /* 0x000fe20000400000 */
[----:B-1----:R-:W-:Y:S01]  /*6880*/  @!P4 FMUL R50, R50, R50 ;  /* 0x000000323232c220 */ /* 0x002fe20000400000 */
[----:B------:R-:W-:Y:S02]  /*6890*/  FSETP.GEU.AND P4, PT, R21, -126, PT ;  /* 0xc2fc00001500780b */ /* 0x000fe40003f8e000 */
[----:B------:R-:W1:Y:S01]  /*68a0*/  MUFU.EX2 R15, R85 ;  /* 0x00000055000f7308 */ /* 0x000e620000000800 */
[----:B--2---:R-:W-:Y:S01]  /*68b0*/  @!P6 FMUL R13, R13, R13 ;  /* 0x0000000d0d0de220 */ /* 0x004fe20000400000 */
[----:B------:R-:W-:-:S09]  /*68c0*/  FSETP.GEU.AND P6, PT, R82, -126, PT ;  /* 0xc2fc00005200780b */ /* 0x000fd20003fce000 */
[----:B------:R-:W-:Y:S01]  /*68d0*/  @!P4 FMUL R21, R21, 0.5 ;  /* 0x3f0000001515c820 */ /* 0x000fe20000400000 */
[----:B------:R-:W-:Y:S01]  /*68e0*/  F2FP.F16.F32.PACK_AB R52, R13, R50 ;  /* 0x000000320d34723e */ /* 0x000fe200000000ff */
[----:B------:R-:W-:Y:S02]  /*68f0*/  FADD R50, R41, R50 ;  /* 0x0000003229327221 */ /* 0x000fe40000000000 */
[----:B------:R2:W3:Y:S01]  /*6900*/  MUFU.EX2 R22, R21 ;  /* 0x0000001500167308 */ /* 0x0004e20000000800 */
[----:B-1----:R-:W-:Y:S01]  /*6910*/  @!P5 FMUL R15, R15, R15 ;  /* 0x0000000f0f0fd220 */ /* 0x002fe20000400000 */
[----:B------:R-:W-:Y:S01]  /*6920*/  FSETP.GEU.AND P5, PT, R83, -126, PT ;  /* 0xc2fc00005300780b */ /* 0x000fe20003fae000 */
[----:B------:R-:W-:Y:S01]  /*6930*/  FADD R13, R50, R13 ;  /* 0x0000000d320d7221 */ /* 0x000fe20000000000 */
[----:B------:R-:W-:Y:S01]  /*6940*/  @!P6 FMUL R82, R82, 0.5 ;  /* 0x3f0000005252e820 */ /* 0x000fe20000400000 */
[----:B--2---:R-:W-:-:S04]  /*6950*/  FADD R21, R54, R55 ;  /* 0x0000003736157221 */ /* 0x004fc80000000000 */
[----:B------:R-:W-:Y:S01]  /*6960*/  FADD R32, R21, R32 ;  /* 0x0000002015207221 */ /* 0x000fe20000000000 */
[----:B------:R-:W-:-:S05]  /*6970*/  IMAD R21, R7, 0x8, R14 ;  /* 0x0000000807157824 */ /* 0x000fca00078e020e */
[----:B------:R-:W-:Y:S01]  /*6980*/  @!P5 FMUL R83, R83, 0.5 ;  /* 0x3f0000005353d820 */ /* 0x000fe20000400000 */
[----:B------:R-:W-:Y:S02]  /*6990*/  VIADD R7, R7, 0x1 ;  /* 0x0000000107077836 */ /* 0x000fe40000000000 */
[----:B---3--:R-:W-:Y:S01]  /*69a0*/  @!P4 FMUL R22, R22, R22 ;  /* 0x000000161616c220 */ /* 0x008fe20000400000 */
[----:B------:R-:W-:Y:S01]  /*69b0*/  FSETP.GEU.AND P4, PT, R87, -126, PT ;  /* 0xc2fc00005700780b */ /* 0x000fe20003f8e000 */
[----:B------:R-:W-:Y:S01]  /*69c0*/  FADD R33, R32, R33 ;  /* 0x0000002120217221 */ /* 0x000fe20000000000 */
[----:B------:R-:W-:Y:S01]  /*69d0*/  PRMT R21, RZ, 0x654, R21 ;  /* 0x00000654ff157816 */ /* 0x000fe20000000015 */
[----:B------:R-:W1:Y:S01]  /*69e0*/  MUFU.EX2 R83, R83 ;  /* 0x0000005300537308 */ /* 0x000e620000000800 */
[----:B------:R-:W-:Y:S01]  /*69f0*/  F2FP.F16.F32.PACK_AB R54, R15, R22 ;  /* 0x000000160f36723e */ /* 0x000fe200000000ff */
[----:B------:R-:W-:Y:S01]  /*6a00*/  FADD R33, R33, R34 ;  /* 0x0000002221217221 */ /* 0x000fe20000000000 */
[----:B------:R-:W-:Y:S01]  /*6a10*/  FADD R22, R13, R22 ;  /* 0x000000160d167221 */ /* 0x000fe20000000000 */
[----:B------:R-:W-:-:S02]  /*6a20*/  ISETP.NE.AND P3, PT, R7, 0x4, PT ;  /* 0x000000040700780c */ /* 0x000fc40003f65270 */
[----:B------:R-:W-:Y:S01]  /*6a30*/  FADD R36, R33, R36 ;  /* 0x0000002421247221 */ /* 0x000fe20000000000 */
[----:B------:R-:W-:Y:S01]  /*6a40*/  FADD R15, R22, R15 ;  /* 0x0000000f160f7221 */ /* 0x000fe20000000000 */
[----:B------:R-:W-:Y:S02]  /*6a50*/  SEL R7, R7, RZ, P3 ;  /* 0x000000ff07077207 */ /* 0x000fe40001800000 */
[----:B------:R-:W-:Y:S01]  /*6a60*/  @!P4 FMUL R87, R87, 0.5 ;  /* 0x3f0000005757c820 */ /* 0x000fe20000400000 */
[----:B------:R-:W-:-:S04]  /*6a70*/  FADD R36, R36, R37 ;  /* 0x0000002524247221 */ /* 0x000fc80000000000 */
[----:B------:R-:W-:Y:S01]  /*6a80*/  FADD R39, R36, R39 ;  /* 0x0000002724277221 */ /* 0x000fe20000000000 */
[----:B------:R-:W2:Y:S01]  /*6a90*/  MUFU.EX2 R87, R87 ;  /* 0x0000005700577308 */ /* 0x000ea20000000800 */
[----:B-1----:R-:W-:Y:S02]  /*6aa0*/  @!P5 FMUL R83, R83, R83 ;  /* 0x000000535353d220 */ /* 0x002fe40000400000 */
[----:B------:R-:W-:-:S04]  /*6ab0*/  FADD R58, R39, R58 ;  /* 0x0000003a273a7221 */ /* 0x000fc80000000000 */
[----:B------:R-:W-:-:S04]  /*6ac0*/  FADD R59, R58, R59 ;  /* 0x0000003b3a3b7221 */ /* 0x000fc80000000000 */
[----:B------:R-:W-:-:S04]  /*6ad0*/  FADD R59, R59, R60 ;  /* 0x0000003c3b3b7221 */ /* 0x000fc80000000000 */
[----:B------:R-:W-:Y:S01]  /*6ae0*/  FADD R48, R59, R48 ;  /* 0x000000303b307221 */ /* 0x000fe20000000000 */
[----:B--2---:R-:W-:Y:S01]  /*6af0*/  @!P4 FMUL R87, R87, R87 ;  /* 0x000000575757c220 */ /* 0x004fe20000400000 */
[C---:B------:R-:W-:Y:S02]  /*6b00*/  ISETP.NE.AND P4, PT, R17.reuse, 0x4, PT ;  /* 0x000000041100780c */ /* 0x040fe40003f85270 */
[----:B------:R-:W-:Y:S01]  /*6b10*/  FADD R48, R48, R49 ;  /* 0x0000003130307221 */ /* 0x000fe20000000000 */
[----:B------:R-:W-:Y:S02]  /*6b20*/  WARPGROUP.DEPBAR.LE gsb0, 0x0 ;  /* 0x00008000000079c5 */ /* 0x000fe40000010000 */
[----:B------:R-:W1:Y:S01]  /*6b30*/  MUFU.EX2 R45, R82 ;  /* 0x00000052002d7308 */ /* 0x000e620000000800 */
[----:B------:R-:W-:Y:S02]  /*6b40*/  SEL R13, RZ, 0x1, P4 ;  /* 0x00000001ff0d7807 */ /* 0x000fe40002000000 */
[----:B------:R-:W-:-:S02]  /*6b50*/  SEL R17, R17, RZ, P4 ;  /* 0x000000ff11117207 */ /* 0x000fc40002000000 */
[----:B------:R-:W-:Y:S01]  /*6b60*/  LOP3.LUT R4, R4, R13, RZ, 0x3c, !PT ;  /* 0x0000000d04047212 */ /* 0x000fe200078e3cff */
[----:B-1----:R-:W-:Y:S01]  /*6b70*/  @!P6 FMUL R45, R45, R45 ;  /* 0x0000002d2d2de220 */ /* 0x002fe20000400000 */
[----:B------:R-:W-:-:S03]  /*6b80*/  FSETP.GEU.AND P6, PT, R23, -126, PT ;  /* 0xc2fc00001700780b */ /* 0x000fc60003fce000 */
[----:B------:R-:W-:Y:S01]  /*6b90*/  FADD R48, R48, R45 ;  /* 0x0000002d30307221 */ /* 0x000fe20000000000 */
[----:B------:R-:W-:-:S03]  /*6ba0*/  F2FP.F16.F32.PACK_AB R53, R83, R45 ;  /* 0x0000002d5335723e */ /* 0x000fc600000000ff */
[----:B------:R-:W-:-:S06]  /*6bb0*/  FADD R48, R48, R83 ;  /* 0x0000005330307221 */ /* 0x000fcc0000000000 */
[----:B------:R-:W-:-:S06]  /*6bc0*/  @!P6 FMUL R23, R23, 0.5 ;  /* 0x3f0000001717e820 */ /* 0x000fcc0000400000 */
[----:B------:R-:W1:Y:S02]  /*6bd0*/  MUFU.EX2 R23, R23 ;  /* 0x0000001700177308 */ /* 0x000e640000000800 */
[----:B-1----:R-:W-:-:S04]  /*6be0*/  @!P6 FMUL R23, R23, R23 ;  /* 0x000000171717e220 */ /* 0x002fc80000400000 */
[----:B------:R-:W-:Y:S01]  /*6bf0*/  FADD R48, R48, R23 ;  /* 0x0000001730307221 */ /* 0x000fe20000000000 */
[----:B------:R-:W-:-:S03]  /*6c00*/  F2FP.F16.F32.PACK_AB R55, R87, R23 ;  /* 0x000000175737723e */ /* 0x000fc600000000ff */
[----:B------:R-:W-:Y:S01]  /*6c10*/  FADD R13, R48, R87 ;  /* 0x00000057300d7221 */ /* 0x000fe20000000000 */
[----:B------:R-:W-:-:S06]  /*6c20*/  WARPGROUP.ARRIVE ;  /* 0x00000000000079c5 */ /* 0x000fcc0000000000 */
[----:B------:R-:W-:Y:S03]  /*6c30*/  HGMMA.64x64x16.F32 R88, R52, gdesc[UR4].tnspB, R88, gsb0 ;  /* 0x40e0000434587df0 */ /* 0x000fe60008000858 */
[----:B------:R-:W-:Y:S02]  /*6c40*/  WARPGROUP.DEPBAR.LE gsb0, 0x0 ;  /* 0x00008000000079c5 */ /* 0x000fe40000010000 */
[----:B------:R1:W-:Y:S01]  /*6c50*/  SYNCS.ARRIVE.TRANS64.RED.A1T0 RZ, [R21+URZ], RZ ;  /* 0x000000ff15ff79a7 */ /* 0x0003e2000810043f */
[----:B------:R-:W-:Y:S05]  /*6c60*/  @P2 BRA `(.L_x_31) ;  /* 0x0000000000a02947 */ /* 0x000fea0003800000 */
[----:B------:R-:W-:Y:S01]  /*6c70*/  ISETP.LT.OR P2, PT, R8, 0x1, !P0 ;  /* 0x000000010800780c */ /* 0x000fe20004741670 */
[----:B------:R-:W-:-:S12]  /*6c80*/  BSSY B0, `(.L_x_32) ;  /* 0x0000025000007945 */ /* 0x000fd80003800000 */
[----:B------:R-:W-:Y:S05]  /*6c90*/  @P2 BRA `(.L_x_33) ;  /* 0x00000000008c2947 */ /* 0x000fea0003800000 */
[----:B------:R-:W-:Y:S01]  /*6ca0*/  ISETP.NE.AND P3, PT, R0, RZ, PT ;  /* 0x000000ff0000720c */ /* 0x000fe20003f65270 */
[----:B-1----:R-:W-:Y:S01]  /*6cb0*/  IMAD R21, R5, 0x8, R2 ;  /* 0x0000000805157824 */ /* 0x002fe200078e0202 */
[----:B------:R-:W-:-:S11]  /*6cc0*/  SHF.L.U32 R22, R6, 0x1f, RZ ;  /* 0x0000001f06167819 */ /* 0x000fd600000006ff */
.L_x_34:
        /* <DEDUP_REMOVED lines=10> */
.L_x_35:
        /* <DEDUP_REMOVED lines=10> */
[----:B------:R-:W-:Y:S01]  /*6e10*/  UMOV UR12, UR36 ;  /* 0x00000024000c7c82 */ /* 0x000fe20008000000 */
[----:B------:R-:W-:Y:S01]  /*6e20*/  UMOV UR13, UR37 ;  /* 0x00000025000d7c82 */ /* 0x000fe20008000000 */
[----:B------:R-:W-:-:S02]  /*6e30*/  ISETP.NE.AND P2, PT, R5, 0x4, PT ;  /* 0x000000040500780c */ /* 0x000fc40003f45270 */
[----:B------:R-:W-:Y:S01]  /*6e40*/  USHF.L.U32 UR11, UR11, 0x7, URZ ;  /* 0x000000070b0b7899 */ /* 0x000fe2000800063f */
[----:B------:R-:W-:Y:S01]  /*6e50*/  IADD3 R9, R9, 0x1, RZ ;  /* 0x0000000109097810 */ /* 0x000fe20007ffe0ff */
[----:B------:R-:W-:Y:S01]  /*6e60*/  UIADD3 UR9, UR9, 0x12000, URZ ;  /* 0x0001200009097890 */ /* 0x000fe2000fffe03f */
[----:B------:R-:W-:Y:S01]  /*6e70*/  SEL R21, RZ, 0x1, P2 ;  /* 0x00000001ff157807 */ /* 0x000fe20001000000 */
[----:B------:R-:W-:Y:S01]  /*6e80*/  UIADD3 UR8, UR8, 0x2000, URZ ;  /* 0x0000200008087890 */ /* 0x000fe2000fffe03f */
[----:B------:R-:W-:Y:S02]  /*6e90*/  SEL R5, R5, RZ, P2 ;  /* 0x000000ff05057207 */ /* 0x000fe40001000000 */
[----:B------:R-:W-:-:S06]  /*6ea0*/  LOP3.LUT R6, R6, R21, RZ, 0x3c, !PT ;  /* 0x0000001506067212 */ /* 0x000fcc00078e3cff */
[----:B------:R2:W-:Y:S02]  /*6eb0*/  UTMALDG.4D [UR8], [UR6], desc[UR18] ;  /* 0x00001208060075b4 */ /* 0x0005e40008019000 */
[----:B--2---:R-:W-:Y:S01]  /*6ec0*/  NOP ;  /* 0x0000000000007918 */ /* 0x004fe20000000000 */
.L_x_33:
[----:B------:R-:W-:Y:S05]  /*6ed0*/  BSYNC B0 ;  /* 0x0000000000007941 */ /* 0x000fea0003800000 */
.L_x_32:
[----:B------:R-:W-:-:S07]  /*6ee0*/  VIADD R8, R8, 0xffffffff ;  /* 0xffffffff08087836 */ /* 0x000fce0000000000 */
.L_x_31:
[----:B------:R-:W-:Y:S01]  /*6ef0*/  VIADD R12, R12, 0x80 ;  /* 0x000000800c0c7836 */ /* 0x000fe20000000000 */
[----:B------:R-:W-:Y:S01]  /*6f00*/  MOV R23, R18 ;  /* 0x0000001200177202 */ /* 0x000fe20000000f00 */
[----:B-1----:R-:W-:Y:S01]  /*6f10*/  IMAD.MOV.U32 R21, RZ, RZ, R19 ;  /* 0x000000ffff157224 */ /* 0x002fe200078e0013 */
[----:B------:R-:W-:Y:S06]  /*6f20*/  @P1 BRA `(.L_x_36) ;  /* 0xffffffd0009c1947 */ /* 0x000fec000383ffff */
.L_x_24:
[----:B------:R-:W-:-:S13]  /*6f30*/  ISETP.GE.AND P1, PT, R20, 0x1, PT ;  /* 0x000000011400780c */ /* 0x000fda0003f26270 */
[----:B------:R-:W-:Y:S05]  /*6f40*/  @!P1 BRA `(.L_x_37) ;  /* 0x00000038004c9947 */ /* 0x000fea0003800000 */
[----:B------:R-:W-:Y:S01]  /*6f50*/  IMAD.MOV.U32 R22, RZ, RZ, R18 ;  /* 0x000000ffff167224 */ /* 0x000fe200078e0012 */
[----:B-1----:R-:W-:Y:S02]  /*6f60*/  MOV R21, R19 ;  /* 0x0000001300157202 */ /* 0x002fe40000000f00 */
[----:B------:R-:W-:-:S07]  /*6f70*/  LOP3.LUT R120, R16, 0x1f, RZ, 0xc0, !PT ;  /* 0x0000001f10787812 */ /* 0x000fce00078ec0ff */
.L_x_51:
[----:B------:R-:W-:Y:S01]  /*6f80*/  IMAD R19, R17, 0x8, R2 ;  /* 0x0000000811137824 */ /* 0x000fe200078e0202 */
[----:B------:R-:W-:-:S07]  /*6f90*/  SHF.L.U32 R18, R4, 0x1f, RZ ;  /* 0x0000001f04127819 */ /* 0x000fce00000006ff */
.L_x_38:
[----:B-1----:R1:W2:Y:S02]  /*6fa0*/  SYNCS.PHASECHK.TRANS64.TRYWAIT P1, [R19+URZ+0x12000], R18 ;  /* 0x01200012130075a7 */ /* 0x0022a4000802017f */
[----:B--2---:R-:W-:Y:S05]  /*6fb0*/  @!P1 NANOSLEEP.SYNCS 0x989680 ;  /* 0x009896800000995d */ /* 0x004fea0003900000 */
[----:B------:R-:W2:Y:S02]  /*6fc0*/  @!P1 SYNCS.PHASECHK.TRANS64 P1, [R19+URZ+0x12000], R18 ;  /* 0x01200012130095a7 */ /* 0x000ea4000802007f */
[----:B--2---:R-:W-:Y:S05]  /*6fd0*/  @!P1 BRA `(.L_x_38) ;  /* 0xfffffffc00f09947 */ /* 0x004fea000383ffff */
[----:B------:R-:W-:Y:S05]  /*6fe0*/  WARPSYNC.ALL ;  /* 0x0000000000007948 */ /* 0x000fea0003800000 */
[----:B-1----:R-:W-:Y:S01]  /*6ff0*/  IMAD.MOV.U32 R19, RZ, RZ, 0x40000040 ;  /* 0x40000040ff137424 */ /* 0x002fe200078e00ff */
[----:B------:R-:W-:Y:S01]  /*7000*/  LEA R18, R17, UR28, 0xa ;  /* 0x0000001c11127c11 */ /* 0x000fe2000f8e50ff */
[----:B------:R-:W-:Y:S01]  /*7010*/  WARPGROUP.ARRIVE ;  /* 0x00000000000079c5 */ /* 0x000fe20000000000 */
[----:B------:R-:W-:Y:S01]  /*7020*/  IMAD.MOV.U32 R123, RZ, RZ, 0x40000040 ;  /* 0x40000040ff7b7424 */ /* 0x000fe200078e00ff */
[----:B------:R-:W-:Y:S02]  /*7030*/  ISETP.NE.AND P1, PT, R10, RZ, PT ;  /* 0x000000ff0a00720c */ /* 0x000fe40003f25270 */
[----:B------:R-:W-:-:S02]  /*7040*/  R2UR UR26, R18 ;  /* 0x00000000121a72ca */ /* 0x000fc400000e0000 */
[----:B------:R-:W-:Y:S01]  /*7050*/  R2UR UR27, R19 ;  /* 0x00000000131b72ca */ /* 0x000fe200000e0000 */
[----:B------:R-:W-:Y:S01]  /*7060*/  IMAD.MOV.U32 R19, RZ, RZ, 0x40000040 ;  /* 0x40000040ff137424 */ /* 0x000fe200078e00ff */
[----:B------:R-:W-:Y:S02]  /*7070*/  IADD3 R122, R18, 0x2, RZ ;  /* 0x00000002127a7810 */ /* 0x000fe40007ffe0ff */
[----:B------:R-:W-:Y:S02]  /*7080*/  R2UR UR7, R123 ;  /* 0x000000007b0772ca */ /* 0x000fe400000e0000 */
[----:B------:R-:W-:Y:S01]  /*7090*/  R2UR UR6, R122 ;  /* 0x000000007a0672ca */ /* 0x000fe200000e0000 */
[C---:B------:R-:W-:Y:S01]  /*70a0*/  VIADD R122, R18.reuse, 0x4 ;  /* 0x00000004127a7836 */ /* 0x040fe20000000000 */
[----:B------:R-:W-:Y:S01]  /*70b0*/  MOV R123, 0x40000040 ;  /* 0x40000040007b7802 */ /* 0x000fe20000000f00 */
[----:B------:R-:W-:Y:S01]  /*70c0*/  VIADD R18, R18, 0x6 ;  /* 0x0000000612127836 */ /* 0x000fe20000000000 */
[----:B------:R-:W-:-:S02]  /*70d0*/  R2UR UR23, R19 ;  /* 0x00000000131772ca */ /* 0x000fc400000e0000 */
[----:B------:R-:W-:Y:S01]  /*70e0*/  R2UR UR18, R122 ;  /* 0x000000007a1272ca */ /* 0x000fe200000e0000 */
[----:B------:R-:W-:Y:S01]  /*70f0*/  HGMMA.64x128x16.F32 R24, gdesc[UR24], RZ, !UPT, gsb0 ;  /* 0x01e00000181879f0 */ /* 0x000fe2000c0008ff */
[----:B------:R-:W-:Y:S02]  /*7100*/  R2UR UR19, R123 ;  /* 0x000000007b1372ca */ /* 0x000fe400000e0000 */
[----:B------:R-:W-:Y:S01]  /*7110*/  R2UR UR22, R18 ;  /* 0x00000000121672ca */ /* 0x000fe200000e0000 */
[----:B------:R-:W-:Y:S02]  /*7120*/  WARPGROUP.DEPBAR.LE gsb0, 0x0 ;  /* 0x00008000000079c5 */ /* 0x000fe40000010000 */
[----:B------:R-:W-:-:S06]  /*7130*/  WARPGROUP.ARRIVE ;  /* 0x00000000000079c5 */ /* 0x000fcc0000000000 */
        /* <DEDUP_REMOVED lines=9> */
[----:B------:R-:W-:Y:S01]  /*71d0*/  ISETP.LT.OR P2, PT, R8, 0x1, !P0 ;  /* 0x000000010800780c */ /* 0x000fe20004741670 */
[----:B------:R-:W-:-:S12]  /*71e0*/  BSSY B0, `(.L_x_40) ;  /* 0x0000025000007945 */ /* 0x000fd80003800000 */
[----:B------:R-:W-:Y:S05]  /*71f0*/  @P2 BRA `(.L_x_41) ;  /* 0x00000000008c2947 */ /* 0x000fea0003800000 */
[----:B------:R-:W-:Y:S02]  /*7200*/  ISETP.NE.AND P3, PT, R0, RZ, PT ;  /* 0x000000ff0000720c */ /* 0x000fe40003f65270 */
[----:B------:R-:W-:Y:S02]  /*7210*/  LEA R18, R5, R2, 0x3 ;  /* 0x0000000205127211 */ /* 0x000fe400078e18ff */
[----:B------:R-:W-:-:S09]  /*7220*/  SHF.L.U32 R19, R6, 0x1f, RZ ;  /* 0x0000001f06137819 */ /* 0x000fd200000006ff */
.L_x_42:
        /* <DEDUP_REMOVED lines=10> */
.L_x_43:
[----:B-12---:R-:W-:Y:S01]  /*72d0*/  IMAD R19, R5, 0x4000, R2 ;  /* 0x0000400005137824 */ /* 0x006fe200078e0202 */
[----:B------:R-:W-:Y:S01]  /*72e0*/  R2UR UR11, R9 ;  /* 0x00000000090b72ca */ /* 0x000fe200000e0000 */
[----:B------:R-:W-:Y:S01]  /*72f0*/  ULDC.64 UR6, c[0x0][0x198] ;  /* 0x0000660000067ab9 */ /* 0x000fe20000000a00 */
[----:B------:R-:W-:Y:S01]  /*7300*/  R2UR UR9, R18 ;  /* 0x00000000120972ca */ /* 0x000fe200000e0000 */
[----:B------:R-:W-:Y:S01]  /*7310*/  UIADD3 UR6, UP0, UR6, 0x1f0, URZ ;  /* 0x000001f006067890 */ /* 0x000fe2000ff1e03f */
[----:B------:R-:W-:Y:S01]  /*7320*/  R2UR UR8, R19 ;  /* 0x00000000130872ca */ /* 0x000fe200000e0000 */
[----:B------:R-:W-:Y:S01]  /*7330*/  UMOV UR18, 0x0 ;  /* 0x0000000000127882 */ /* 0x000fe20000000000 */
[----:B------:R-:W-:Y:S01]  /*7340*/  UMOV UR19, 0x10000000 ;  /* 0x1000000000137882 */ /* 0x000fe20000000000 */
[----:B------:R-:W-:Y:S01]  /*7350*/  UIADD3.X UR7, URZ, UR7, URZ, UP0, !UPT ;  /* 0x000000073f077290 */ /* 0x000fe200087fe43f */
[----:B------:R-:W-:Y:S01]  /*7360*/  IADD3 R5, R5, 0x1, RZ ;  /* 0x0000000105057810 */ /* 0x000fe20007ffe0ff */
[----:B------:R-:W-:Y:S01]  /*7370*/  UMOV UR10, URZ ;  /* 0x0000003f000a7c82 */ /* 0x000fe20008000000 */
[----:B------:R-:W-:Y:S01]  /*7380*/  UMOV UR12, UR36 ;  /* 0x00000024000c7c82 */ /* 0x000fe20008000000 */
[----:B------:R-:W-:Y:S01]  /*7390*/  UMOV UR13, UR37 ;  /* 0x00000025000d7c82 */ /* 0x000fe20008000000 */
[----:B------:R-:W-:Y:S01]  /*73a0*/  ISETP.NE.AND P2, PT, R5, 0x4, PT ;  /* 0x000000040500780c */ /* 0x000fe20003f45270 */
[----:B------:R-:W-:-:S02]  /*73b0*/  USHF.L.U32 UR11, UR11, 0x7, URZ ;  /* 0x000000070b0b7899 */ /* 0x000fc4000800063f */
[----:B------:R-:W-:Y:S01]  /*73c0*/  UIADD3 UR9, UR9, 0x12000, URZ ;  /* 0x0001200009097890 */ /* 0x000fe2000fffe03f */
[----:B------:R-:W-:Y:S01]  /*73d0*/  SEL R19, RZ, 0x1, P2 ;  /* 0x00000001ff137807 */ /* 0x000fe20001000000 */
[----:B------:R-:W-:Y:S01]  /*73e0*/  UIADD3 UR8, UR8, 0x2000, URZ ;  /* 0x0000200008087890 */ /* 0x000fe2000fffe03f */
[----:B------:R-:W-:Y:S02]  /*73f0*/  SEL R5, R5, RZ, P2 ;  /* 0x000000ff05057207 */ /* 0x000fe40001000000 */
[----:B------:R-:W-:-:S06]  /*7400*/  LOP3.LUT R6, R6, R19, RZ, 0x3c, !PT ;  /* 0x0000001306067212 */ /* 0x000fcc00078e3cff */
[----:B------:R1:W-:Y:S02]  /*7410*/  UTMALDG.4D [UR8], [UR6], desc[UR18] ;  /* 0x00001208060075b4 */ /* 0x0003e40008019000 */
[----:B-1----:R-:W-:Y:S01]  /*7420*/  NOP ;  /* 0x0000000000007918 */ /* 0x002fe20000000000 */
.L_x_41:
[----:B------:R-:W-:Y:S05]  /*7430*/  BSYNC B0 ;  /* 0x0000000000007941 */ /* 0x000fea0003800000 */
.L_x_40:
[----:B------:R-:W-:-:S07]  /*7440*/  VIADD R8, R8, 0xffffffff ;  /* 0xffffffff08087836 */ /* 0x000fce0000000000 */
.L_x_39:
[C---:B------:R-:W-:Y:S01]  /*7450*/  VIADD R18, R12.reuse, 0x1 ;  /* 0x000000010c127836 */ /* 0x040fe20000000000 */
[C---:B------:R-:W-:Y:S01]  /*7460*/  IADD3 R122, R12.reuse, 0x8, RZ ;  /* 0x000000080c7a7810 */ /* 0x040fe20007ffe0ff */
[----:B------:R-:W-:Y:S05]  /*7470*/  WARPSYNC.ALL ;  /* 0x0000000000007948 */ /* 0x000fea0003800000 */
[-C--:B------:R-:W-:Y:S01]  /*7480*/  ISETP.GE.AND P3, PT, R3, R18.reuse, PT ;  /* 0x000000120300720c */ /* 0x080fe20003f66270 */
[----:B------:R-:W-:Y:S01]  /*7490*/  ULDC UR6, c[0x0][0x604] ;  /* 0x0001810000067ab9 */ /* 0x000fe20000000800 */
[----:B------:R-:W-:Y:S01]  /*74a0*/  ISETP.GE.AND P4, PT, R11, R18, PT ;  /* 0x000000120b00720c */ /* 0x000fe20003f86270 */
[----:B------:R-:W-:Y:S01]  /*74b0*/  VIADD R18, R12, 0x9 ;  /* 0x000000090c127836 */ /* 0x000fe20000000000 */
[----:B------:R-:W-:Y:S01]  /*74c0*/  FSEL R25, R25, -INF , P3 ;  /* 0xff80000019197808 */ /* 0x000fe20001800000 */
[----:B------:R-:W-:Y:S01]  /*74d0*/  BSSY B0, `(.L_x_44) ;  /* 0x0000122000007945 */ /* 0x000fe20003800000 */
[----:B------:R-:W-:-:S02]  /*74e0*/  ISETP.GE.AND P2, PT, R3, R122, PT ;  /* 0x0000007a0300720c */ /* 0x000fc40003f46270 */
[----:B------:R-:W-:Y:S01]  /*74f0*/  ISETP.GE.AND P6, PT, R11, R122, PT ;  /* 0x0000007a0b00720c */ /* 0x000fe20003fc6270 */
[C---:B------:R-:W-:Y:S01]  /*7500*/  VIADD R122, R12.reuse, 0x10 ;  /* 0x000000100c7a7836 */ /* 0x040fe20000000000 */
[-C--:B------:R-:W-:Y:S02]  /*7510*/  ISETP.GE.AND P5, PT, R3, R18.reuse, PT ;  /* 0x000000120300720c */ /* 0x080fe40003fa6270 */
[----:B------:R-:W-:Y:S02]  /*7520*/  ISETP.GE.AND P3, PT, R11, R18, PT ;  /* 0x000000120b00720c */ /* 0x000fe40003f66270 */
[----:B------:R-:W-:Y:S02]  /*7530*/  IADD3 R18, R12, 0x11, RZ ;  /* 0x000000110c127810 */ /* 0x000fe40007ffe0ff */
[----:B------:R-:W-:Y:S02]  /*7540*/  FSEL R30, R30, -INF , P6 ;  /* 0xff8000001e1e7808 */ /* 0x000fe40003000000 */
[----:B------:R-:W-:-:S02]  /*7550*/  FSEL R29, R29, -INF , P5 ;  /* 0xff8000001d1d7808 */ /* 0x000fc40002800000 */
[----:B------:R-:W-:Y:S02]  /*7560*/  FSEL R27, R27, -INF , P4 ;  /* 0xff8000001b1b7808 */ /* 0x000fe40002000000 */
[----:B------:R-:W-:Y:S02]  /*7570*/  FSEL R28, R28, -INF , P2 ;  /* 0xff8000001c1c7808 */ /* 0x000fe40001000000 */
[-C--:B------:R-:W-:Y:S02]  /*7580*/  ISETP.GE.AND P6, PT, R3, R18.reuse, PT ;  /* 0x000000120300720c */ /* 0x080fe40003fc6270 */
[----:B------:R-:W-:Y:S01]  /*7590*/  ISETP.GE.AND P5, PT, R11, R18, PT ;  /* 0x000000120b00720c */ /* 0x000fe20003fa6270 */
[C---:B------:R-:W-:Y:S01]  /*75a0*/  VIADD R18, R12.reuse, 0x19 ;  /* 0x000000190c127836 */ /* 0x040fe20000000000 */
[-C--:B------:R-:W-:Y:S02]  /*75b0*/  ISETP.GE.AND P4, PT, R3, R122.reuse, PT ;  /* 0x0000007a0300720c */ /* 0x080fe40003f86270 */
[----:B------:R-:W-:Y:S01]  /*75c0*/  ISETP.GE.AND P2, PT, R11, R122, PT ;  /* 0x0000007a0b00720c */ /* 0x000fe20003f46270 */
[----:B------:R-:W-:Y:S01]  /*75d0*/  VIADD R122, R12, 0x18 ;  /* 0x000000180c7a7836 */ /* 0x000fe20000000000 */
[----:B------:R-:W-:-:S02]  /*75e0*/  FSEL R33, R33, -INF , P6 ;  /* 0xff80000021217808 */ /* 0x000fc40003000000 */
[----:B------:R-:W-:Y:S02]  /*75f0*/  FSEL R34, R34, -INF , P2 ;  /* 0xff80000022227808 */ /* 0x000fe40001000000 */
[----:B------:R-:W-:Y:S02]  /*7600*/  FSEL R31, R31, -INF , P3 ;  /* 0xff8000001f1f7808 */ /* 0x000fe40001800000 */
[----:B------:R-:W-:Y:S02]  /*7610*/  FSEL R32, R32, -INF , P4 ;  /* 0xff80000020207808 */ /* 0x000fe40002000000 */
[-C--:B------:R-:W-:Y:S02]  /*7620*/  ISETP.GE.AND P2, PT, R3, R18.reuse, PT ;  /* 0x000000120300720c */ /* 0x080fe40003f46270 */
[----:B------:R-:W-:Y:S01]  /*7630*/  ISETP.GE.AND P6, PT, R11, R18, PT ;  /* 0x000000120b00720c */ /* 0x000fe20003fc6270 */
[----:B------:R-:W-:Y:S01]  /*7640*/  VIADD R18, R12, 0x21 ;  /* 0x000000210c127836 */ /* 0x000fe20000000000 */
[----:B------:R-:W-:-:S02]  /*7650*/  ISETP.GE.AND P3, PT, R3, R122, PT ;  /* 0x0000007a0300720c */ /* 0x000fc40003f66270 */
[----:B------:R-:W-:Y:S02]  /*7660*/  ISETP.GE.AND P4, PT, R11, R122, PT ;  /* 0x0000007a0b00720c */ /* 0x000fe40003f86270 */
[----:B------:R-:W-:Y:S02]  /*7670*/  IADD3 R122, R12, 0x20, RZ ;  /* 0x000000200c7a7810 */ /* 0x000fe40007ffe0ff */
[----:B------:R-:W-:Y:S02]  /*7680*/  FSEL R35, R35, -INF , P5 ;  /* 0xff80000023237808 */ /* 0x000fe40002800000 */
[----:B------:R-:W-:Y:S02]  /*7690*/  FSEL R36, R36, -INF , P3 ;  /* 0xff80000024247808 */ /* 0x000fe40001800000 */
[----:B------:R-:W-:Y:S02]  /*76a0*/  FSEL R38, R38, -INF , P4 ;  /* 0xff80000026267808 */ /* 0x000fe40002000000 */
[----:B------:R-:W-:-:S02]  /*76b0*/  FSEL R37, R37, -INF , P2 ;  /* 0xff80000025257808 */ /* 0x000fc40001000000 */
[-C--:B------:R-:W-:Y:S02]  /*76c0*/  ISETP.GE.AND P5, PT, R3, R122.reuse, PT ;  /* 0x0000007a0300720c */ /* 0x080fe40003fa6270 */
[----:B------:R-:W-:Y:S01]  /*76d0*/  ISETP.GE.AND P3, PT, R11, R122, PT ;  /* 0x0000007a0b00720c */ /* 0x000fe20003f66270 */
[C---:B------:R-:W-:Y:S01]  /*76e0*/  VIADD R122, R12.reuse, 0x28 ;  /* 0x000000280c7a7836 */ /* 0x040fe20000000000 */
[-C--:B------:R-:W-:Y:S02]  /*76f0*/  ISETP.GE.AND P4, PT, R3, R18.reuse, PT ;  /* 0x000000120300720c */ /* 0x080fe40003f86270 */
[----:B------:R-:W-:Y:S02]  /*7700*/  ISETP.GE.AND P2, PT, R11, R18, PT ;  /* 0x000000120b00720c */ /* 0x000fe40003f46270 */
[----:B------:R-:W-:Y:S02]  /*7710*/  IADD3 R18, R12, 0x29, RZ ;  /* 0x000000290c127810 */ /* 0x000fe40007ffe0ff */
        /* <DEDUP_REMOVED lines=8> */
[----:B------:R-:W-:Y:S01]  /*77a0*/  ISETP.GE.AND P5, PT, R11, R122, PT ;  /* 0x0000007a0b00720c */ /* 0x000fe20003fa6270 */
[----:B------:R-:W-:Y:S01]  /*77b0*/  VIADD R122, R12, 0x30 ;  /* 0x000000300c7a7836 */ /* 0x000fe20000000000 */
[----:B------:R-:W-:Y:S02]  /*77c0*/  FSEL R45, R45, -INF , P3 ;  /* 0xff8000002d2d7808 */ /* 0x000fe40001800000 */
[----:B------:R-:W-:Y:S02]  /*77d0*/  FSEL R46, R46, -INF , P5 ;  /* 0xff8000002e2e7808 */ /* 0x000fe40002800000 */
[----:B------:R-:W-:Y:S02]  /*77e0*/  FSEL R43, R43, -INF , P2 ;  /* 0xff8000002b2b7808 */ /* 0x000fe40001000000 */
[----:B------:R-:W-:Y:S02]  /*77f0*/  FSEL R44, R44, -INF , P6 ;  /* 0xff8000002c2c7808 */ /* 0x000fe40003000000 */
        /* <DEDUP_REMOVED lines=10> */
[----:B------:R-:W-:Y:S02]  /*78a0*/  ISETP.GE.AND P2, PT, R11, R122, PT ;  /* 0x0000007a0b00720c */ /* 0x000fe40003f46270 */
[-C--:B------:R-:W-:Y:S02]  /*78b0*/  ISETP.GE.AND P6, PT, R3, R18.reuse, PT ;  /* 0x000000120300720c */ /* 0x080fe40003fc6270 */
[----:B------:R-:W-:Y:S02]  /*78c0*/  ISETP.GE.AND P5, PT, R11, R18, PT ;  /* 0x000000120b00720c */ /* 0x000fe40003fa6270 */
[----:B------:R-:W-:Y:S01]  /*78d0*/  ISETP.GE.AND P4, PT, R3, R122, PT ;  /* 0x0000007a0300720c */ /* 0x000fe20003f86270 */
[C---:B------:R-:W-:Y:S01]  /*78e0*/  VIADD R122, R12.reuse, 0x40 ;  /* 0x000000400c7a7836 */ /* 0x040fe20000000000 */
[----:B------:R-:W-:-:S02]  /*78f0*/  IADD3 R18, R12, 0x41, RZ ;  /* 0x000000410c127810 */ /* 0x000fc40007ffe0ff */
[----:B------:R-:W-:Y:S02]  /*7900*/  FSEL R54, R54, -INF , P2 ;  /* 0xff80000036367808 */ /* 0x000fe40001000000 */
[----:B------:R-:W-:Y:S02]  /*7910*/  ISETP.GE.AND P2, PT, R3, R18, PT ;  /* 0x000000120300720c */ /* 0x000fe40003f46270 */
[----:B------:R-:W-:Y:S02]  /*7920*/  FSEL R52, R52, -INF , P4 ;  /* 0xff80000034347808 */ /* 0x000fe40002000000 */
[----:B------:R-:W-:Y:S02]  /*7930*/  ISETP.GE.AND P4, PT, R11, R122, PT ;  /* 0x0000007a0b00720c */ /* 0x000fe40003f86270 */
[----:B------:R-:W-:Y:S02]  /*7940*/  FSEL R57, R57, -INF , P2 ;  /* 0xff80000039397808 */ /* 0x000fe40001000000 */
[----:B------:R-:W-:-:S02]  /*7950*/  ISETP.GE.AND P2, PT, R11, R12, PT ;  /* 0x0000000c0b00720c */ /* 0x000fc40003f46270 */
[----:B------:R-:W-:Y:S02]  /*7960*/  FSEL R58, R58, -INF , P4 ;  /* 0xff8000003a3a7808 */ /* 0x000fe40002000000 */
[----:B------:R-:W-:Y:S02]  /*7970*/  ISETP.GE.AND P4, PT, R3, R12, PT ;  /* 0x0000000c0300720c */ /* 0x000fe40003f86270 */
[----:B------:R-:W-:Y:S02]  /*7980*/  FSEL R123, R26, -INF , P2 ;  /* 0xff8000001a7b7808 */ /* 0x000fe40001000000 */
[----:B------:R-:W-:Y:S02]  /*7990*/  FSEL R23, R24, -INF , P4 ;  /* 0xff80000018177808 */ /* 0x000fe40002000000 */
        /* <DEDUP_REMOVED lines=22> */
[----:B------:R-:W-:Y:S02]  /*7b00*/  FSEL R53, R53, -INF , P6 ;  /* 0xff80000035357808 */ /* 0x000fe40003000000 */
[----:B------:R-:W-:Y:S02]  /*7b10*/  FSEL R51, R51, -INF , P3 ;  /* 0xff80000033337808 */ /* 0x000fe40001800000 */
[----:B------:R-:W-:Y:S01]  /*7b20*/  ISETP.GE.AND P6, PT, R11, R18, PT ;  /* 0x000000120b00720c */ /* 0x000fe20003fc6270 */
[----:B------:R-:W-:Y:S01]  /*7b30*/  VIADD R18, R12, 0x49 ;  /* 0x000000490c127836 */ /* 0x000fe20000000000 */
[----:B------:R-:W-:-:S02]  /*7b40*/  FMNMX R121, R47, R26, !PT ;  /* 0x0000001a2f797209 */ /* 0x000fc40007800000 */
[----:B------:R-:W-:Y:S01]  /*7b50*/  ISETP.GE.AND P3, PT, R3, R122, PT ;  /* 0x0000007a0300720c */ /* 0x000fe20003f66270 */
[----:B------:R-:W-:Y:S01]  /*7b60*/  VIADD R122, R12, 0x48 ;  /* 0x000000480c7a7836 */ /* 0x000fe20000000000 */
[----:B------:R-:W-:Y:S02]  /*7b70*/  FMNMX R19, R45, R24, !PT ;  /* 0x000000182d137209 */ /* 0x000fe40007800000 */
[----:B------:R-:W-:Y:S02]  /*7b80*/  FMNMX R26, R50, R121, !PT ;  /* 0x00000079321a7209 */ /* 0x000fe40007800000 */
[----:B------:R-:W-:Y:S02]  /*7b90*/  FSEL R59, R59, -INF , P6 ;  /* 0xff8000003b3b7808 */ /* 0x000fe40003000000 */
[----:B------:R-:W-:Y:S02]  /*7ba0*/  FSEL R56, R56, -INF , P3 ;  /* 0xff80000038387808 */ /* 0x000fe40001800000 */
[----:B------:R-:W-:-:S02]  /*7bb0*/  ISETP.GE.AND P6, PT, R3, R18, PT ;  /* 0x000000120300720c */ /* 0x000fc40003fc6270 */
[----:B------:R-:W-:Y:S01]  /*7bc0*/  ISETP.GE.AND P4, PT, R11, R18, PT ;  /* 0x000000120b00720c */ /* 0x000fe20003f86270 */
[----:B------:R-:W-:Y:S01]  /*7bd0*/  VIADD R18, R12, 0x51 ;  /* 0x000000510c127836 */ /* 0x000fe20000000000 */
[----:B------:R-:W-:Y:S02]  /*7be0*/  FMNMX R24, R48, R19, !PT ;  /* 0x0000001330187209 */ /* 0x000fe40007800000 */
[----:B------:R-:W-:Y:S02]  /*7bf0*/  FSEL R55, R55, -INF , P5 ;  /* 0xff80000037377808 */ /* 0x000fe40002800000 */
[-C--:B------:R-:W-:Y:S02]  /*7c00*/  ISETP.GE.AND P3, PT, R11, R122.reuse, PT ;  /* 0x0000007a0b00720c */ /* 0x080fe40003f66270 */
[----:B------:R-:W-:Y:S02]  /*7c10*/  ISETP.GE.AND P5, PT, R3, R122, PT ;  /* 0x0000007a0300720c */ /* 0x000fe40003fa6270 */
[----:B------:R-:W-:-:S02]  /*7c20*/  FMNMX R121, R51, R26, !PT ;  /* 0x0000001a33797209 */ /* 0x000fc40007800000 */
[----:B------:R-:W-:Y:S02]  /*7c30*/  IADD3 R122, R12, 0x50, RZ ;  /* 0x000000500c7a7810 */ /* 0x000fe40007ffe0ff */
[----:B------:R-:W-:Y:S02]  /*7c40*/  FMNMX R19, R49, R24, !PT ;  /* 0x0000001831137209 */ /* 0x000fe40007800000 */
[----:B------:R-:W-:Y:S02]  /*7c50*/  FSEL R62, R62, -INF , P3 ;  /* 0xff8000003e3e7808 */ /* 0x000fe40001800000 */
[----:B------:R-:W-:Y:S02]  /*7c60*/  FSEL R61, R61, -INF , P6 ;  /* 0xff8000003d3d7808 */ /* 0x000fe40003000000 */
[----:B------:R-:W-:Y:S02]  /*7c70*/  FSEL R60, R60, -INF , P5 ;  /* 0xff8000003c3c7808 */ /* 0x000fe40002800000 */
[----:B------:R-:W-:-:S02]  /*7c80*/  ISETP.GE.AND P3, PT, R3, R18, PT ;  /* 0x000000120300720c */ /* 0x000fc40003f66270 */
[----:B------:R-:W-:Y:S01]  /*7c90*/  ISETP.GE.AND P6, PT, R11, R18, PT ;  /* 0x000000120b00720c */ /* 0x000fe20003fc6270 */
[----:B------:R-:W-:Y:S01]  /*7ca0*/  VIADD R18, R12, 0x58 ;  /* 0x000000580c127836 */ /* 0x000fe20000000000 */
[----:B------:R-:W-:Y:S02]  /*7cb0*/  FMNMX R26, R54, R121, !PT ;  /* 0x00000079361a7209 */ /* 0x000fe40007800000 */
[----:B------:R-:W-:Y:S02]  /*7cc0*/  ISETP.GE.AND P5, PT, R3, R122, PT ;  /* 0x0000007a0300720c */ /* 0x000fe40003fa6270 */
[----:B------:R-:W-:Y:S02]  /*7cd0*/  FMNMX R24, R52, R19, !PT ;  /* 0x0000001334187209 */ /* 0x000fe40007800000 */
[----:B------:R-:W-:Y:S02]  /*7ce0*/  FMNMX R121, R55, R26, !PT ;  /* 0x0000001a37797209 */ /* 0x000fe40007800000 */
[----:B------:R-:W-:-:S02]  /*7cf0*/  FSEL R63, R63, -INF , P4 ;  /* 0xff8000003f3f7808 */ /* 0x000fc40002000000 */
[----:B------:R-:W-:Y:S02]  /*7d00*/  FSEL R64, R64, -INF , P5 ;  /* 0xff80000040407808 */ /* 0x000fe40002800000 */
[----:B------:R-:W-:Y:S02]  /*7d10*/  ISETP.GE.AND P2, PT, R11, R122, PT ;  /* 0x0000007a0b00720c */ /* 0x000fe40003f46270 */
[-C--:B------:R-:W-:Y:S02]  /*7d20*/  ISETP.GE.AND P4, PT, R3, R18.reuse, PT ;  /* 0x000000120300720c */ /* 0x080fe40003f86270 */
[----:B------:R-:W-:Y:S02]  /*7d30*/  ISETP.GE.AND P5, PT, R11, R18, PT ;  /* 0x000000120b00720c */ /* 0x000fe40003fa6270 */
[----:B------:R-:W-:Y:S02]  /*7d40*/  FMNMX R19, R53, R24, !PT ;  /* 0x0000001835137209 */ /* 0x000fe40007800000 */
[----:B------:R-:W-:-:S02]  /*7d50*/  IADD3 R18, R12, 0x59, RZ ;  /* 0x000000590c127810 */ /* 0x000fc40007ffe0ff */
[----:B------:R-:W-:Y:S02]  /*7d60*/  FMNMX R26, R58, R121, !PT ;  /* 0x000000793a1a7209 */ /* 0x000fe40007800000 */
[----:B------:R-:W-:Y:S02]  /*7d70*/  FSEL R66, R66, -INF , P2 ;  /* 0xff80000042427808 */ /* 0x000fe40001000000 */
[----:B------:R-:W-:Y:S02]  /*7d80*/  FSEL R65, R65, -INF , P3 ;  /* 0xff80000041417808 */ /* 0x000fe40001800000 */
[----:B------:R-:W-:Y:S02]  /*7d90*/  FMNMX R24, R56, R19, !PT ;  /* 0x0000001338187209 */ /* 0x000fe40007800000 */
[-C--:B------:R-:W-:Y:S02]  /*7da0*/  ISETP.GE.AND P2, PT, R3, R18.reuse, PT ;  /* 0x000000120300720c */ /* 0x080fe40003f46270 */
[----:B------:R-:W-:Y:S01]  /*7db0*/  ISETP.GE.AND P3, PT, R11, R18, PT ;  /* 0x000000120b00720c */ /* 0x000fe20003f66270 */
[----:B------:R-:W-:Y:S01]  /*7dc0*/  VIADD R18, R12, 0x60 ;  /* 0x000000600c127836 */ /* 0x000fe20000000000 */
[----:B------:R-:W-:-:S02]  /*7dd0*/  FMNMX R121, R59, R26, !PT ;  /* 0x0000001a3b797209 */ /* 0x000fc40007800000 */
        /* <DEDUP_REMOVED lines=13> */
[----:B------:R-:W-:-:S02]  /*7eb0*/  ISETP.GE.AND P2, PT, R11, R18, PT ;  /* 0x000000120b00720c */ /* 0x000fc40003f46270 */
[----:B------:R-:W-:Y:S02]  /*7ec0*/  IADD3 R18, R12, 0x68, RZ ;  /* 0x000000680c127810 */ /* 0x000fe40007ffe0ff */
        /* <DEDUP_REMOVED lines=8> */
[----:B------:R-:W-:Y:S02]  /*7f50*/  FMNMX R19, R65, R24, !PT ;  /* 0x0000001841137209 */ /* 0x000fe40007800000 */
[----:B------:R-:W-:Y:S02]  /*7f60*/  FMNMX R26, R70, R121, !PT ;  /* 0x00000079461a7209 */ /* 0x000fe40007800000 */
[----:B------:R-:W-:Y:S02]  /*7f70*/  FSEL R74, R74, -INF , P4 ;  /* 0xff8000004a4a7808 */ /* 0x000fe40002000000 */
[----:B------:R-:W-:-:S02]  /*7f80*/  FSEL R73, R73, -INF , P5 ;  /* 0xff80000049497808 */ /* 0x000fc40002800000 */
[-C--:B------:R-:W-:Y:S02]  /*7f90*/  ISETP.GE.AND P4, PT, R3, R18.reuse, PT ;  /* 0x000000120300720c */ /* 0x080fe40003f86270 */
[----:B------:R-:W-:Y:S01]  /*7fa0*/  ISETP.GE.AND P5, PT, R11, R18, PT ;  /* 0x000000120b00720c */ /* 0x000fe20003fa6270 */
[----:B------:R-:W-:Y:S01]  /*7fb0*/  VIADD R18, R12, 0x70 ;  /* 0x000000700c127836 */ /* 0x000fe20000000000 */
[----:B------:R-:W-:Y:S02]  /*7fc0*/  FMNMX R24, R68, R19, !PT ;  /* 0x0000001344187209 */ /* 0x000fe40007800000 */
[----:B------:R-:W-:Y:S02]  /*7fd0*/  FMNMX R121, R71, R26, !PT ;  /* 0x0000001a47797209 */ /* 0x000fe40007800000 */
[----:B------:R-:W-:Y:S02]  /*7fe0*/  FMNMX R19, R69, R24, !PT ;  /* 0x0000001845137209 */ /* 0x000fe40007800000 */
[----:B------:R-:W-:-:S02]  /*7ff0*/  FSEL R75, R75, -INF , P2 ;  /* 0xff8000004b4b7808 */ /* 0x000fc40001000000 */
[----:B------:R-:W-:Y:S02]  /*8000*/  FSEL R76, R76, -INF , P3 ;  /* 0xff8000004c4c7808 */ /* 0x000fe40001800000 */
[-C--:B------:R-:W-:Y:S02]  /*8010*/  ISETP.GE.AND P2, PT, R3, R18.reuse, PT ;  /* 0x000000120300720c */ /* 0x080fe40003f46270 */
[----:B------:R-:W-:Y:S02]  /*8020*/  ISETP.GE.AND P3, PT, R11, R18, PT ;  /* 0x000000120b00720c */ /* 0x000fe40003f66270 */
[----:B------:R-:W-:Y:S02]  /*8030*/  FMNMX R26, R74, R121, !PT ;  /* 0x000000794a1a7209 */ /* 0x000fe40007800000 */
[----:B------:R-:W-:Y:S02]  /*8040*/  IADD3 R18, R12, 0x71, RZ ;  /* 0x000000710c127810 */ /* 0x000fe40007ffe0ff */
[----:B------:R-:W-:-:S02]  /*8050*/  FMNMX R24, R72, R19, !PT ;  /* 0x0000001348187209 */ /* 0x000fc40007800000 */
[----:B------:R-:W-:Y:S02]  /*8060*/  FSEL R78, R78, -INF , P6 ;  /* 0xff8000004e4e7808 */ /* 0x000fe40003000000 */
[----:B------:R-:W-:Y:S02]  /*8070*/  FSEL R77, R77, -INF , P4 ;  /* 0xff8000004d4d7808 */ /* 0x000fe40002000000 */
[----:B------:R-:W-:Y:S02]  /*8080*/  FMNMX R121, R75, R26, !PT ;  /* 0x0000001a4b797209 */ /* 0x000fe40007800000 */
[-C--:B------:R-:W-:Y:S02]  /*8090*/  ISETP.GE.AND P6, PT, R3, R18.reuse, PT ;  /* 0x000000120300720c */ /* 0x080fe40003fc6270 */
[----:B------:R-:W-:Y:S01]  /*80a0*/  ISETP.GE.AND P4, PT, R11, R18, PT ;  /* 0x000000120b00720c */ /* 0x000fe20003f86270 */
[----:B------:R-:W-:Y:S01]  /*80b0*/  VIADD R18, R12, 0x78 ;  /* 0x000000780c127836 */ /* 0x000fe20000000000 */
[----:B------:R-:W-:-:S02]  /*80c0*/  FMNMX R19, R73, R24, !PT ;  /* 0x0000001849137209 */ /* 0x000fc40007800000 */
[----:B------:R-:W-:Y:S02]  /*80d0*/  FSEL R79, R79, -INF , P5 ;  /* 0xff8000004f4f7808 */ /* 0x000fe40002800000 */
[----:B------:R-:W-:Y:S02]  /*80e0*/  FMNMX R26, R78, R121, !PT ;  /* 0x000000794e1a7209 */ /* 0x000fe40007800000 */
[----:B------:R-:W-:Y:S02]  /*80f0*/  FSEL R80, R80, -INF , P2 ;  /* 0xff80000050507808 */ /* 0x000fe40001000000 */
[----:B------:R-:W-:Y:S02]  /*8100*/  FMNMX R24, R76, R19, !PT ;  /* 0x000000134c187209 */ /* 0x000fe40007800000 */
[-C--:B------:R-:W-:Y:S02]  /*8110*/  ISETP.GE.AND P5, PT, R3, R18.reuse, PT ;  /* 0x000000120300720c */ /* 0x080fe40003fa6270 */
[----:B------:R-:W-:Y:S01]  /*8120*/  ISETP.GE.AND P2, PT, R11, R18, PT ;  /* 0x000000120b00720c */ /* 0x000fe20003f46270 */
[----:B------:R-:W-:Y:S01]  /*8130*/  VIADD R18, R12, 0x79 ;  /* 0x000000790c127836 */ /* 0x000fe20000000000 */
[----:B------:R-:W-:-:S02]  /*8140*/  FSEL R82, R82, -INF , P3 ;  /* 0xff80000052527808 */ /* 0x000fc40001800000 */
[----:B------:R-:W-:Y:S02]  /*8150*/  FMNMX R121, R79, R26, !PT ;  /* 0x0000001a4f797209 */ /* 0x000fe40007800000 */
[----:B------:R-:W-:Y:S02]  /*8160*/  FMNMX R19, R77, R24, !PT ;  /* 0x000000184d137209 */ /* 0x000fe40007800000 */
[----:B------:R-:W-:Y:S02]  /*8170*/  FSEL R81, R81, -INF , P6 ;  /* 0xff80000051517808 */ /* 0x000fe40003000000 */
[----:B------:R-:W-:Y:S02]  /*8180*/  FSEL R83, R83, -INF , P4 ;  /* 0xff80000053537808 */ /* 0x000fe40002000000 */
[----:B------:R-:W-:Y:S02]  /*8190*/  FMNMX R24, R82, R121, !PT ;  /* 0x0000007952187209 */ /* 0x000fe40007800000 */
[----:B------:R-:W-:-:S02]  /*81a0*/  ISETP.GE.AND P3, PT, R3, R18, PT ;  /* 0x000000120300720c */ /* 0x000fc40003f66270 */
[----:B------:R-:W-:Y:S02]  /*81b0*/  ISETP.GE.AND P6, PT, R11, R18, PT ;  /* 0x000000120b00720c */ /* 0x000fe40003fc6270 */
[----:B------:R-:W-:Y:S02]  /*81c0*/  FMNMX R18, R80, R19, !PT ;  /* 0x0000001350127209 */ /* 0x000fe40007800000 */
[----:B------:R-:W-:Y:S02]  /*81d0*/  FSEL R86, R86, -INF , P2 ;  /* 0xff80000056567808 */ /* 0x000fe40001000000 */
[----:B------:R-:W-:Y:S02]  /*81e0*/  FMNMX R121, R83, R24, !PT ;  /* 0x0000001853797209 */ /* 0x000fe40007800000 */
[----:B------:R-:W-:Y:S02]  /*81f0*/  FSEL R84, R84, -INF , P5 ;  /* 0xff80000054547808 */ /* 0x000fe40002800000 */
[----:B------:R-:W-:-:S02]  /*8200*/  FMNMX R19, R81, R18, !PT ;  /* 0x0000001251137209 */ /* 0x000fc40007800000 */
[----:B------:R-:W-:Y:S02]  /*8210*/  FSEL R87, R87, -INF , P6 ;  /* 0xff80000057577808 */ /* 0x000fe40003000000 */
[----:B------:R-:W-:Y:S02]  /*8220*/  FMNMX R26, R86, R121, !PT ;  /* 0x00000079561a7209 */ /* 0x000fe40007800000 */
[----:B------:R-:W-:Y:S02]  /*8230*/  FSEL R85, R85, -INF , P3 ;  /* 0xff80000055557808 */ /* 0x000fe40001800000 */
[----:B------:R-:W-:Y:S02]  /*8240*/  FMNMX R18, R84, R19, !PT ;  /* 0x0000001354127209 */ /* 0x000fe40007800000 */
[----:B------:R-:W-:Y:S02]  /*8250*/  FMNMX R26, R87, R26, !PT ;  /* 0x0000001a571a7209 */ /* 0x000fe40007800000 */
[----:B------:R-:W-:-:S02]  /*8260*/  FMNMX R24, R85, R18, !PT ;  /* 0x0000001255187209 */ /* 0x000fc40007800000 */
[----:B------:R-:W-:Y:S01]  /*8270*/  IADD3 R17, R17, 0x1, RZ ;  /* 0x0000000111117810 */ /* 0x000fe20007ffe0ff */
[----:B------:R-:W1:Y:S04]  /*8280*/  SHFL.BFLY PT, R125, R26, 0x1, 0x1f ;  /* 0x0c201f001a7d7f89 */ /* 0x000e6800000e0000 */
[----:B------:R-:W2:Y:S01]  /*8290*/  SHFL.BFLY PT, R19, R24, 0x1, 0x1f ;  /* 0x0c201f0018137f89 */ /* 0x000ea200000e0000 */
[----:B-1----:R-:W-:Y:S02]  /*82a0*/  FMNMX R125, R26, R125, !PT ;  /* 0x0000007d1a7d7209 */ /* 0x002fe40007800000 */
[----:B--2---:R-:W-:-:S03]  /*82b0*/  FMNMX R121, R24, R19, !PT ;  /* 0x0000001318797209 */ /* 0x004fc60007800000 */
[----:B------:R-:W1:Y:S04]  /*82c0*/  SHFL.BFLY PT, R122, R125, 0x2, 0x1f ;  /* 0x0c401f007d7a7f89 */ /* 0x000e6800000e0000 */
[----:B------:R-:W2:Y:S01]  /*82d0*/  SHFL.BFLY PT, R18, R121, 0x2, 0x1f ;  /* 0x0c401f0079127f89 */ /* 0x000ea200000e0000 */
[----:B-1----:R-:W-:Y:S02]  /*82e0*/  FMNMX R19, R125, R122, !PT ;  /* 0x0000007a7d137209 */ /* 0x002fe40007800000 */
[----:B--2---:R-:W-:Y:S02]  /*82f0*/  FMNMX R18, R121, R18, !PT ;  /* 0x0000001279127209 */ /* 0x004fe40007800000 */
[----:B------:R-:W-:Y:S02]  /*8300*/  FSETP.NEU.AND P3, PT, R19, -INF , PT ;  /* 0xff8000001300780b */ /* 0x000fe40003f6d000 */
[----:B------:R-:W-:-:S02]  /*8310*/  FSETP.NEU.AND P2, PT, R18, -INF , PT ;  /* 0xff8000001200780b */ /* 0x000fc40003f4d000 */
[----:B------:R-:W-:Y:S02]  /*8320*/  FSEL R124, R19, RZ, P3 ;  /* 0x000000ff137c7208 */ /* 0x000fe40001800000 */
[----:B------:R-:W-:Y:S02]  /*8330*/  FSEL R122, R18, RZ, P2 ;  /* 0x000000ff127a7208 */ /* 0x000fe40001000000 */
[C---:B------:R-:W-:Y:S01]  /*8340*/  ISETP.NE.AND P2, PT, R17.reuse, 0x4, PT ;  /* 0x000000041100780c */ /* 0x040fe20003f45270 */
[----:B------:R-:W-:Y:S02]  /*8350*/  FADD R21, -R124, R21 ;  /* 0x000000157c157221 */ /* 0x000fe40000000100 */
[----:B------:R-:W-:Y:S01]  /*8360*/  FADD R22, -R122, R22 ;  /* 0x000000167a167221 */ /* 0x000fe20000000100 */
[----:B------:R-:W-:Y:S01]  /*8370*/  SEL R17, R17, RZ, P2 ;  /* 0x000000ff11117207 */ /* 0x000fe20001000000 */
[----:B------:R-:W-:Y:S01]  /*8380*/  FMUL R128, R21, UR6 ;  /* 0x0000000615807c20 */ /* 0x000fe20008400000 */
[----:B------:R-:W-:-:S02]  /*8390*/  IMAD R21, R7, 0x8, R14 ;  /* 0x0000000807157824 */ /* 0x000fc400078e020e */
[----:B------:R-:W-:Y:S01]  /*83a0*/  FMUL R22, R22, UR6 ;  /* 0x0000000616167c20 */ /* 0x000fe20008400000 */
[----:B------:R-:W-:Y:S01]  /*83b0*/  VIADD R7, R7, 0x1 ;  /* 0x0000000107077836 */ /* 0x000fe20000000000 */
[----:B------:R-:W-:-:S03]  /*83c0*/  FSETP.GEU.AND P4, PT, R128, -126, PT ;  /* 0xc2fc00008000780b */ /* 0x000fc60003f8e000 */
[----:B------:R-:W-:Y:S02]  /*83d0*/  FSETP.GEU.AND P3, PT, R22, -126, PT ;  /* 0xc2fc00001600780b */ /* 0x000fe40003f6e000 */
[----:B------:R-:W-:Y:S02]  /*83e0*/  PRMT R24, RZ, 0x654, R21 ;  /* 0x00000654ff187816 */ /* 0x000fe40000000015 */
[----:B------:R-:W-:Y:S02]  /*83f0*/  SEL R21, RZ, 0x1, P2 ;  /* 0x00000001ff157807 */ /* 0x000fe40001000000 */
[----:B------:R1:W-:Y:S01]  /*8400*/  SYNCS.ARRIVE.TRANS64.RED.A1T0 RZ, [R24+URZ], RZ ;  /* 0x000000ff18ff79a7 */ /* 0x0003e2000810043f */
[----:B------:R-:W-:Y:S02]  /*8410*/  ISETP.NE.AND P2, PT, R7, 0x4, PT ;  /* 0x000000040700780c */ /* 0x000fe40003f45270 */
[----:B------:R-:W-:Y:S01]  /*8420*/  LOP3.LUT R4, R4, R21, RZ, 0x3c, !PT ;  /* 0x0000001504047212 */ /* 0x000fe200078e3cff */
[----:B------:R-:W-:-:S03]  /*8430*/  @!P4 FMUL R128, R128, 0.5 ;  /* 0x3f0000008080c820 */ /* 0x000fc60000400000 */
[----:B------:R-:W-:Y:S01]  /*8440*/  @!P3 FMUL R22, R22, 0.5 ;  /* 0x3f0000001616b820 */ /* 0x000fe20000400000 */
[----:B------:R-:W-:-:S03]  /*8450*/  SHF.L.U32 R21, R4, 0x1f, RZ ;  /* 0x0000001f04157819 */ /* 0x000fc600000006ff */
[----:B------:R2:W3:Y:S08]  /*8460*/  MUFU.EX2 R126, R22 ;  /* 0x00000016007e7308 */ /* 0x0004f00000000800 */
[----:B------:R-:W4:Y:S01]  /*8470*/  MUFU.EX2 R128, R128 ;  /* 0x0000008000807308 */ /* 0x000f220000000800 */
[----:B--2---:R-:W-:Y:S01]  /*8480*/  LEA R22, R17, R2, 0x3 ;  /* 0x0000000211167211 */ /* 0x004fe200078e18ff */
[----:B---3--:R-:W-:-:S04]  /*8490*/  @!P3 FMUL R126, R126, R126 ;  /* 0x0000007e7e7eb220 */ /* 0x008fc80000400000 */
[-C--:B------:R-:W-:Y:S01]  /*84a0*/  FMUL R88, R88, R126.reuse ;  /* 0x0000007e58587220 */ /* 0x080fe20000400000 */
[-C--:B------:R-:W-:Y:S01]  /*84b0*/  FMUL R89, R89, R126.reuse ;  /* 0x0000007e59597220 */ /* 0x080fe20000400000 */
[-C--:B------:R-:W-:Y:S01]  /*84c0*/  FMUL R92, R92, R126.reuse ;  /* 0x0000007e5c5c7220 */ /* 0x080fe20000400000 */
[----:B------:R-:W-:Y:S01]  /*84d0*/  FMUL R93, R93, R126 ;  /* 0x0000007e5d5d7220 */ /* 0x000fe20000400000 */
[----:B----4-:R-:W-:Y:S01]  /*84e0*/  @!P4 FMUL R128, R128, R128 ;  /* 0x000000808080c220 */ /* 0x010fe20000400000 */
        /* <DEDUP_REMOVED lines=27> */
[----:B-1----:R-:W-:-:S07]  /*86a0*/  FMUL R119, R119, R128 ;  /* 0x0000008077777220 */ /* 0x002fce0000400000 */
.L_x_45:
[----:B-1----:R1:W2:Y:S02]  /*86b0*/  SYNCS.PHASECHK.TRANS64.TRYWAIT P3, [R22+URZ+0x12000], R21 ;  /* 0x01200015160075a7 */ /* 0x0022a4000806017f */
[----:B--2---:R-:W-:Y:S05]  /*86c0*/  @!P3 NANOSLEEP.SYNCS 0x989680 ;  /* 0x009896800000b95d */ /* 0x004fea0003900000 */
[----:B------:R-:W2:Y:S02]  /*86d0*/  @!P3 SYNCS.PHASECHK.TRANS64 P3, [R22+URZ+0x12000], R21 ;  /* 0x012000151600b5a7 */ /* 0x000ea4000806007f */
[----:B--2---:R-:W-:Y:S05]  /*86e0*/  @!P3 BRA `(.L_x_45) ;  /* 0xfffffffc00f0b947 */ /* 0x004fea000383ffff */
[----:B------:R-:W-:Y:S05]  /*86f0*/  BSYNC B0 ;  /* 0x0000000000007941 */ /* 0x000fea0003800000 */
.L_x_44:
[----:B-1----:R-:W1:Y:S01]  /*8700*/  LDC R21, c[0x0][0x604] ;  /* 0x00018100ff157b82 */ /* 0x002e620000000800 */
[----:B------:R-:W-:Y:S05]  /*8710*/  WARPSYNC.ALL ;  /* 0x0000000000007948 */ /* 0x000fea0003800000 */
[-C--:B-1----:R-:W-:Y:S01]  /*8720*/  FMUL R122, R122, R21.reuse ;  /* 0x000000157a7a7220 */ /* 0x082fe20000400000 */
[----:B------:R-:W-:-:S03]  /*8730*/  FMUL R124, R124, R21 ;  /* 0x000000157c7c7220 */ /* 0x000fc60000400000 */
[-CC-:B------:R-:W-:Y:S01]  /*8740*/  FFMA R23, R23, R21.reuse, -R122.reuse ;  /* 0x0000001517177223 */ /* 0x180fe2000000087a */
[-C--:B------:R-:W-:Y:S01]  /*8750*/  FFMA R25, R25, R21.reuse, -R122 ;  /* 0x0000001519197223 */ /* 0x080fe2000000087a */
[-CC-:B------:R-:W-:Y:S01]  /*8760*/  FFMA R22, R123, R21.reuse, -R124.reuse ;  /* 0x000000157b167223 */ /* 0x180fe2000000087c */
[-C--:B------:R-:W-:Y:S01]  /*8770*/  FFMA R27, R27, R21.reuse, -R124 ;  /* 0x000000151b1b7223 */ /* 0x080fe2000000087c */
[-CC-:B------:R-:W-:Y:S01]  /*8780*/  FFMA R28, R28, R21.reuse, -R122.reuse ;  /* 0x000000151c1c7223 */ /* 0x180fe2000000087a */
[----:B------:R-:W-:Y:S01]  /*8790*/  FSETP.GEU.AND P5, PT, R23, -126, PT ;  /* 0xc2fc00001700780b */ /* 0x000fe20003fae000 */
[-C--:B------:R-:W-:Y:S01]  /*87a0*/  FFMA R29, R29, R21.reuse, -R122 ;  /* 0x000000151d1d7223 */ /* 0x080fe2000000087a */
[----:B------:R-:W-:Y:S01]  /*87b0*/  FSETP.GEU.AND P6, PT, R25, -126, PT ;  /* 0xc2fc00001900780b */ /* 0x000fe20003fce000 */
[-CC-:B------:R-:W-:Y:S01]  /*87c0*/  FFMA R30, R30, R21.reuse, -R124.reuse ;  /* 0x000000151e1e7223 */ /* 0x180fe2000000087c */
[----:B------:R-:W-:Y:S01]  /*87d0*/  FSETP.GEU.AND P3, PT, R22, -126, PT ;  /* 0xc2fc00001600780b */ /* 0x000fe20003f6e000 */
[-C--:B------:R-:W-:Y:S01]  /*87e0*/  FFMA R31, R31, R21.reuse, -R124 ;  /* 0x000000151f1f7223 */ /* 0x080fe2000000087c */
[----:B------:R-:W-:Y:S01]  /*87f0*/  FSETP.GEU.AND P4, PT, R27, -126, PT ;  /* 0xc2fc00001b00780b */ /* 0x000fe20003f8e000 */
[-CC-:B------:R-:W-:Y:S01]  /*8800*/  FFMA R32, R32, R21.reuse, -R122.reuse ;  /* 0x0000001520207223 */ /* 0x180fe2000000087a */
[-C--:B------:R-:W-:Y:S01]  /*8810*/  FFMA R33, R33, R21.reuse, -R122 ;  /* 0x0000001521217223 */ /* 0x080fe2000000087a */
[-CC-:B------:R-:W-:Y:S01]  /*8820*/  FFMA R34, R34, R21.reuse, -R124.reuse ;  /* 0x0000001522227223 */ /* 0x180fe2000000087c */
[-C--:B------:R-:W-:Y:S01]  /*8830*/  FFMA R35, R35, R21.reuse, -R124 ;  /* 0x0000001523237223 */ /* 0x080fe2000000087c */
[-CC-:B------:R-:W-:Y:S01]  /*8840*/  FFMA R36, R36, R21.reuse, -R122.reuse ;  /* 0x0000001524247223 */ /* 0x180fe2000000087a */
[-C--:B------:R-:W-:Y:S01]  /*8850*/  FFMA R37, R37, R21.reuse, -R122 ;  /* 0x0000001525257223 */ /* 0x080fe2000000087a */
[----:B------:R-:W-:Y:S01]  /*8860*/  @!P5 FMUL R23, R23, 0.5 ;  /* 0x3f0000001717d820 */ /* 0x000fe20000400000 */
[-CC-:B------:R-:W-:Y:S01]  /*8870*/  FFMA R38, R38, R21.reuse, -R124.reuse ;  /* 0x0000001526267223 */ /* 0x180fe2000000087c */
[----:B------:R-:W-:Y:S01]  /*8880*/  @!P6 FMUL R25, R25, 0.5 ;  /* 0x3f0000001919e820 */ /* 0x000fe20000400000 */
[-C--:B------:R-:W-:Y:S01]  /*8890*/  FFMA R39, R39, R21.reuse, -R124 ;  /* 0x0000001527277223 */ /* 0x080fe2000000087c */
[----:B------:R-:W-:Y:S01]  /*88a0*/  @!P3 FMUL R22, R22, 0.5 ;  /* 0x3f0000001616b820 */ /* 0x000fe20000400000 */
[----:B------:R1:W2:Y:S01]  /*88b0*/  MUFU.EX2 R121, R23 ;  /* 0x0000001700797308 */ /* 0x0002a20000000800 */
[----:B------:R-:W-:Y:S01]  /*88c0*/  @!P4 FMUL R27, R27, 0.5 ;  /* 0x3f0000001b1bc820 */ /* 0x000fe20000400000 */
[-CC-:B------:R-:W-:Y:S01]  /*88d0*/  FFMA R40, R40, R21.reuse, -R122.reuse ;  /* 0x0000001528287223 */ /* 0x180fe2000000087a */
[-C--:B------:R-:W-:Y:S01]  /*88e0*/  FFMA R41, R41, R21.reuse, -R122 ;  /* 0x0000001529297223 */ /* 0x080fe2000000087a */
[-CC-:B------:R-:W-:Y:S01]  /*88f0*/  FFMA R42, R42, R21.reuse, -R124.reuse ;  /* 0x000000152a2a7223 */ /* 0x180fe2000000087c */
[-C--:B------:R-:W-:Y:S01]  /*8900*/  FFMA R43, R43, R21.reuse, -R124 ;  /* 0x000000152b2b7223 */ /* 0x080fe2000000087c */
[-CC-:B------:R-:W-:Y:S01]  /*8910*/  FFMA R44, R44, R21.reuse, -R122.reuse ;  /* 0x000000152c2c7223 */ /* 0x180fe2000000087a */
[----:B------:R-:W-:Y:S01]  /*8920*/  FFMA R45, R45, R21, -R122 ;  /* 0x000000152d2d7223 */ /* 0x000fe2000000087a */
[----:B------:R-:W3:Y:S01]  /*8930*/  MUFU.EX2 R130, R25 ;  /* 0x0000001900827308 */ /* 0x000ee20000000800 */
[----:B-1----:R-:W-:-:S02]  /*8940*/  IMAD.MOV.U32 R23, RZ, RZ, 0x40000040 ;  /* 0x40000040ff177424 */ /* 0x002fc400078e00ff */
[-CC-:B------:R-:W-:Y:S01]  /*8950*/  FFMA R46, R46, R21.reuse, -R124.reuse ;  /* 0x000000152e2e7223 */ /* 0x180fe2000000087c */
[-C--:B------:R-:W-:Y:S01]  /*8960*/  FFMA R47, R47, R21.reuse, -R124 ;  /* 0x000000152f2f7223 */ /* 0x080fe2000000087c */
[-C--:B------:R-:W-:Y:S01]  /*8970*/  FFMA R49, R49, R21.reuse, -R122 ;  /* 0x0000001531317223 */ /* 0x080fe2000000087a */
[-CC-:B------:R-:W-:Y:S01]  /*8980*/  FFMA R50, R50, R21.reuse, -R124.reuse ;  /* 0x0000001532327223 */ /* 0x180fe2000000087c */
[----:B------:R-:W-:Y:S01]  /*8990*/  R2UR UR7, R23 ;  /* 0x00000000170772ca */ /* 0x000fe200000e0000 */
[----:B------:R-:W-:Y:S01]  /*89a0*/  FFMA R51, R51, R21, -R124 ;  /* 0x0000001533337223 */ /* 0x000fe2000000087c */
[----:B------:R1:W4:Y:S01]  /*89b0*/  MUFU.EX2 R123, R22 ;  /* 0x00000016007b7308 */ /* 0x0003220000000800 */
[----:B--2---:R-:W-:Y:S01]  /*89c0*/  @!P5 FMUL R121, R121, R121 ;  /* 0x000000797979d220 */ /* 0x004fe20000400000 */
[----:B------:R-:W-:Y:S01]  /*89d0*/  FSETP.GEU.AND P5, PT, R28, -126, PT ;  /* 0xc2fc00001c00780b */ /* 0x000fe20003fae000 */
[-CC-:B------:R-:W-:Y:S01]  /*89e0*/  FFMA R60, R60, R21.reuse, -R122.reuse ;  /* 0x000000153c3c7223 */ /* 0x180fe2000000087a */
[-C--:B------:R-:W-:Y:S01]  /*89f0*/  FFMA R61, R61, R21.reuse, -R122 ;  /* 0x000000153d3d7223 */ /* 0x080fe2000000087a */
[-CC-:B------:R-:W-:Y:S01]  /*8a00*/  FFMA R62, R62, R21.reuse, -R124.reuse ;  /* 0x000000153e3e7223 */ /* 0x180fe2000000087c */
[-C--:B------:R-:W-:Y:S01]  /*8a10*/  FFMA R67, R67, R21.reuse, -R124 ;  /* 0x0000001543437223 */ /* 0x080fe2000000087c */
[-CC-:B------:R-:W-:Y:S01]  /*8a20*/  FFMA R68, R68, R21.reuse, -R122.reuse ;  /* 0x0000001544447223 */ /* 0x180fe2000000087a */
[----:B------:R-:W2:Y:S01]  /*8a30*/  MUFU.EX2 R132, R27 ;  /* 0x0000001b00847308 */ /* 0x000ea20000000800 */
[----:B---3--:R-:W-:Y:S01]  /*8a40*/  @!P6 FMUL R130, R130, R130 ;  /* 0x000000828282e220 */ /* 0x008fe20000400000 */
[----:B------:R-:W-:Y:S01]  /*8a50*/  FSETP.GEU.AND P6, PT, R29, -126, PT ;  /* 0xc2fc00001d00780b */ /* 0x000fe20003fce000 */
[-C--:B------:R-:W-:Y:S01]  /*8a60*/  FFMA R69, R69, R21.reuse, -R122 ;  /* 0x0000001545457223 */ /* 0x080fe2000000087a */
[----:B-1----:R-:W-:Y:S01]  /*8a70*/  LEA R22, R17, UR14, 0xa ;  /* 0x0000000e11167c11 */ /* 0x002fe2000f8e50ff */
[--C-:B------:R-:W-:Y:S01]  /*8a80*/  FFMA R70, R70, R21, -R124.reuse ;  /* 0x0000001546467223 */ /* 0x100fe2000000087c */
[----:B------:R-:W-:Y:S01]  /*8a90*/  F2FP.F16.F32.PACK_AB R24, R130, R121 ;  /* 0x000000798218723e */ /* 0x000fe200000000ff */
[----:B------:R-:W-:Y:S01]  /*8aa0*/  @!P5 FMUL R28, R28, 0.5 ;  /* 0x3f0000001c1cd820 */ /* 0x000fe20000400000 */
[----:B------:R-:W-:Y:S01]  /*8ab0*/  R2UR UR6, R22 ;  /* 0x00000000160672ca */ /* 0x000fe200000e0000 */
[----:B----4-:R-:W-:Y:S01]  /*8ac0*/  @!P3 FMUL R123, R123, R123 ;  /* 0x0000007b7b7bb220 */ /* 0x010fe20000400000 */
[----:B------:R-:W-:Y:S01]  /*8ad0*/  FSETP.GEU.AND P3, PT, R30, -126, PT ;  /* 0xc2fc00001e00780b */ /* 0x000fe20003f6e000 */
[----:B------:R-:W1:Y:S01]  /*8ae0*/  MUFU.EX2 R125, R28 ;  /* 0x0000001c007d7308 */ /* 0x000e620000000800 */
[-C--:B------:R-:W-:Y:S01]  /*8af0*/  FFMA R75, R75, R21.reuse, -R124 ;  /* 0x000000154b4b7223 */ /* 0x080fe2000000087c */
[-CC-:B------:R-:W-:Y:S01]  /*8b00*/  FFMA R76, R76, R21.reuse, -R122.reuse ;  /* 0x000000154c4c7223 */ /* 0x180fe2000000087a */
[-C--:B------:R-:W-:Y:S01]  /*8b10*/  FFMA R77, R77, R21.reuse, -R122 ;  /* 0x000000154d4d7223 */ /* 0x080fe2000000087a */
[----:B------:R-:W-:Y:S01]  /*8b20*/  @!P6 FMUL R29, R29, 0.5 ;  /* 0x3f0000001d1de820 */ /* 0x000fe20000400000 */
[----:B------:R-:W-:Y:S01]  /*8b30*/  FFMA R78, R78, R21, -R124 ;  /* 0x000000154e4e7223 */ /* 0x000fe2000000087c */
[----:B--2---:R-:W-:Y:S01]  /*8b40*/  @!P4 FMUL R132, R132, R132 ;  /* 0x000000848484c220 */ /* 0x004fe20000400000 */
[----:B------:R-:W-:Y:S01]  /*8b50*/  FSETP.GEU.AND P4, PT, R31, -126, PT ;  /* 0xc2fc00001f00780b */ /* 0x000fe20003f8e000 */
[----:B------:R-:W2:Y:S01]  /*8b60*/  MUFU.EX2 R134, R29 ;  /* 0x0000001d00867308 */ /* 0x000ea20000000800 */
[----:B------:R-:W-:Y:S01]  /*8b70*/  FFMA R121, R126, R15, R121 ;  /* 0x0000000f7e797223 */ /* 0x000fe20000000079 */
[--C-:B------:R-:W-:Y:S01]  /*8b80*/  FFMA R80, R80, R21, -R122.reuse ;  /* 0x0000001550507223 */ /* 0x100fe2000000087a */
[----:B------:R-:W-:Y:S01]  /*8b90*/  F2FP.F16.F32.PACK_AB R25, R132, R123 ;  /* 0x0000007b8419723e */ /* 0x000fe200000000ff */
[----:B------:R-:W-:Y:S01]  /*8ba0*/  @!P3 FMUL R30, R30, 0.5 ;  /* 0x3f0000001e1eb820 */ /* 0x000fe20000400000 */
[-C--:B------:R-:W-:Y:S01]  /*8bb0*/  FFMA R81, R81, R21.reuse, -R122 ;  /* 0x0000001551517223 */ /* 0x080fe2000000087a */
[-CC-:B------:R-:W-:Y:S01]  /*8bc0*/  FFMA R82, R82, R21.reuse, -R124.reuse ;  /* 0x0000001552527223 */ /* 0x180fe2000000087c */
[----:B------:R-:W-:Y:S01]  /*8bd0*/  FFMA R83, R83, R21, -R124 ;  /* 0x0000001553537223 */ /* 0x000fe2000000087c */
[----:B------:R-:W3:Y:S01]  /*8be0*/  MUFU.EX2 R136, R30 ;  /* 0x0000001e00887308 */ /* 0x000ee20000000800 */
[----:B-1----:R-:W-:Y:S01]  /*8bf0*/  @!P5 FMUL R125, R125, R125 ;  /* 0x0000007d7d7dd220 */ /* 0x002fe20000400000 */
[----:B------:R-:W-:Y:S01]  /*8c00*/  FSETP.GEU.AND P5, PT, R32, -126, PT ;  /* 0xc2fc00002000780b */ /* 0x000fe20003fae000 */
[----:B------:R-:W-:Y:S01]  /*8c10*/  FFMA R13, R128, R13, R123 ;  /* 0x0000000d800d7223 */ /* 0x000fe2000000007b */
[----:B------:R-:W-:Y:S01]  /*8c20*/  @!P4 FMUL R31, R31, 0.5 ;  /* 0x3f0000001f1fc820 */ /* 0x000fe20000400000 */
[----:B------:R-:W-:Y:S01]  /*8c30*/  FADD R130, R121, R130 ;  /* 0x0000008279827221 */ /* 0x000fe20000000000 */
[-C--:B------:R-:W-:Y:S01]  /*8c40*/  FFMA R84, R84, R21.reuse, -R122 ;  /* 0x0000001554547223 */ /* 0x080fe2000000087a */
[----:B------:R-:W-:Y:S01]  /*8c50*/  FADD R13, R13, R132 ;  /* 0x000000840d0d7221 */ /* 0x000fe20000000000 */
[----:B------:R-:W1:Y:S01]  /*8c60*/  MUFU.EX2 R131, R31 ;  /* 0x0000001f00837308 */ /* 0x000e620000000800 */
[----:B--2---:R-:W-:Y:S01]  /*8c70*/  @!P6 FMUL R134, R134, R134 ;  /* 0x000000868686e220 */ /* 0x004fe20000400000 */
[----:B------:R-:W-:Y:S01]  /*8c80*/  FSETP.GEU.AND P6, PT, R33, -126, PT ;  /* 0xc2fc00002100780b */ /* 0x000fe20003fce000 */
[-C--:B------:R-:W-:Y:S01]  /*8c90*/  FFMA R85, R85, R21.reuse, -R122 ;  /* 0x0000001555557223 */ /* 0x080fe2000000087a */
[----:B------:R-:W-:-:S02]  /*8ca0*/  FFMA R86, R86, R21, -R124 ;  /* 0x0000001556567223 */ /* 0x000fc4000000087c */
[----:B------:R-:W-:Y:S01]  /*8cb0*/  F2FP.F16.F32.PACK_AB R26, R134, R125 ;  /* 0x0000007d861a723e */ /* 0x000fe200000000ff */
[----:B------:R-:W-:Y:S01]  /*8cc0*/  @!P5 FMUL R32, R32, 0.5 ;  /* 0x3f0000002020d820 */ /* 0x000fe20000400000 */
[----:B------:R-:W-:Y:S01]  /*8cd0*/  FADD R125, R130, R125 ;  /* 0x0000007d827d7221 */ /* 0x000fe20000000000 */
[----:B---3--:R-:W-:Y:S01]  /*8ce0*/  @!P3 FMUL R136, R136, R136 ;  /* 0x000000888888b220 */ /* 0x008fe20000400000 */
[----:B------:R-:W-:Y:S01]  /*8cf0*/  FSETP.GEU.AND P3, PT, R34, -126, PT ;  /* 0xc2fc00002200780b */ /* 0x000fe20003f6e000 */
[----:B------:R-:W2:Y:S01]  /*8d00*/  MUFU.EX2 R138, R32 ;  /* 0x00000020008a7308 */ /* 0x000ea20000000800 */
[----:B------:R-:W-:-:S03]  /*8d10*/  FADD R125, R125, R134 ;  /* 0x000000867d7d7221 */ /* 0x000fc60000000000 */
[----:B------:R-:W-:Y:S01]  /*8d20*/  @!P6 FMUL R33, R33, 0.5 ;  /* 0x3f0000002121e820 */ /* 0x000fe20000400000 */
[----:B-1----:R-:W-:Y:S01]  /*8d30*/  @!P4 FMUL R131, R131, R131 ;  /* 0x000000838383c220 */ /* 0x002fe20000400000 */
[----:B------:R-:W-:Y:S02]  /*8d40*/  FSETP.GEU.AND P4, PT, R35, -126, PT ;  /* 0xc2fc00002300780b */ /* 0x000fe40003f8e000 */
[----:B------:R-:W1:Y:S02]  /*8d50*/  MUFU.EX2 R127, R33 ;  /* 0x00000021007f7308 */ /* 0x000e640000000800 */
[----:B------:R-:W-:Y:S02]  /*8d60*/  F2FP.F16.F32.PACK_AB R27, R131, R136 ;  /* 0x00000088831b723e */ /* 0x000fe400000000ff */
[----:B------:R-:W-:Y:S01]  /*8d70*/  @!P3 FMUL R34, R34, 0.5 ;  /* 0x3f0000002222b820 */ /* 0x000fe20000400000 */
[----:B------:R-:W-:Y:S01]  /*8d80*/  FADD R136, R13, R136 ;  /* 0x000000880d887221 */ /* 0x000fe20000000000 */
[----:B------:R-:W-:-:S02]  /*8d90*/  WARPGROUP.ARRIVE ;  /* 0x00000000000079c5 */ /* 0x000fc40000000000 */
[----:B------:R-:W3:Y:S01]  /*8da0*/  MUFU.EX2 R140, R34 ;  /* 0x00000022008c7308 */ /* 0x000ee20000000800 */
[----:B--2---:R-:W-:Y:S01]  /*8db0*/  @!P5 FMUL R138, R138, R138 ;  /* 0x0000008a8a8ad220 */ /* 0x004fe20000400000 */
[----:B------:R-:W-:Y:S01]  /*8dc0*/  FSETP.GEU.AND P5, PT, R36, -126, PT ;  /* 0xc2fc00002400780b */ /* 0x000fe20003fae000 */
[----:B------:R-:W-:Y:S01]  /*8dd0*/  FADD R131, R136, R131 ;  /* 0x0000008388837221 */ /* 0x000fe20000000000 */
[----:B------:R-:W-:Y:S01]  /*8de0*/  @!P4 FMUL R35, R35, 0.5 ;  /* 0x3f0000002323c820 */ /* 0x000fe20000400000 */
[----:B------:R-:W-:Y:S03]  /*8df0*/  HGMMA.64x64x16.F32 R88, R24, gdesc[UR4].tnspB, R88, gsb0 ;  /* 0x40e0000418587df0 */ /* 0x000fe60008000858 */
[----:B------:R-:W2:Y:S01]  /*8e00*/  MUFU.EX2 R129, R35 ;  /* 0x0000002300817308 */ /* 0x000ea20000000800 */
[----:B-1----:R-:W-:Y:S01]  /*8e10*/  @!P6 FMUL R127, R127, R127 ;  /* 0x0000007f7f7fe220 */ /* 0x002fe20000400000 */
[----:B------:R-:W-:-:S04]  /*8e20*/  FSETP.GEU.AND P6, PT, R37, -126, PT ;  /* 0xc2fc00002500780b */ /* 0x000fc80003fce000 */
[----:B------:R-:W-:Y:S01]  /*8e30*/  F2FP.F16.F32.PACK_AB R28, R127, R138 ;  /* 0x0000008a7f1c723e */ /* 0x000fe200000000ff */
[----:B------:R-:W-:Y:S01]  /*8e40*/  @!P5 FMUL R36, R36, 0.5 ;  /* 0x3f0000002424d820 */ /* 0x000fe20000400000 */
[----:B------:R-:W-:Y:S01]  /*8e50*/  FADD R138, R125, R138 ;  /* 0x0000008a7d8a7221 */ /* 0x000fe20000000000 */
[----:B---3--:R-:W-:Y:S01]  /*8e60*/  @!P3 FMUL R140, R140, R140 ;  /* 0x0000008c8c8cb220 */ /* 0x008fe20000400000 */
[----:B------:R-:W-:Y:S01]  /*8e70*/  FSETP.GEU.AND P3, PT, R38, -126, PT ;  /* 0xc2fc00002600780b */ /* 0x000fe20003f6e000 */
[----:B------:R1:W3:Y:S01]  /*8e80*/  MUFU.EX2 R23, R36 ;  /* 0x0000002400177308 */ /* 0x0002e20000000800 */
[----:B------:R-:W-:-:S03]  /*8e90*/  FADD R138, R138, R127 ;  /* 0x0000007f8a8a7221 */ /* 0x000fc60000000000 */
[----:B------:R-:W-:Y:S01]  /*8ea0*/  @!P6 FMUL R37, R37, 0.5 ;  /* 0x3f0000002525e820 */ /* 0x000fe20000400000 */
[----:B--2---:R-:W-:Y:S01]  /*8eb0*/  @!P4 FMUL R129, R129, R129 ;  /* 0x000000818181c220 */ /* 0x004fe20000400000 */
[----:B------:R-:W-:Y:S01]  /*8ec0*/  FSETP.GEU.AND P4, PT, R39, -126, PT ;  /* 0xc2fc00002700780b */ /* 0x000fe20003f8e000 */
[----:B-1----:R-:W-:-:S03]  /*8ed0*/  FFMA R36, R52, R21, -R122 ;  /* 0x0000001534247223 */ /* 0x002fc6000000087a */
[----:B------:R-:W-:Y:S02]  /*8ee0*/  F2FP.F16.F32.PACK_AB R29, R129, R140 ;  /* 0x0000008c811d723e */ /* 0x000fe400000000ff */
[----:B------:R-:W-:Y:S01]  /*8ef0*/  @!P3 FMUL R38, R38, 0.5 ;  /* 0x3f0000002626b820 */ /* 0x000fe20000400000 */
[----:B------:R-:W-:Y:S01]  /*8f00*/  FADD R140, R131, R140 ;  /* 0x0000008c838c7221 */ /* 0x000fe20000000000 */
[----:B---3--:R-:W-:Y:S01]  /*8f10*/  @!P5 FMUL R23, R23, R23 ;  /* 0x000000171717d220 */ /* 0x008fe20000400000 */
[----:B------:R-:W-:Y:S02]  /*8f20*/  FSETP.GEU.AND P5, PT, R40, -126, PT ;  /* 0xc2fc00002800780b */ /* 0x000fe40003fae000 */
[----:B------:R-:W-:Y:S02]  /*8f30*/  FADD R140, R140, R129 ;  /* 0x000000818c8c7221 */ /* 0x000fe40000000000 */
[----:B------:R-:W-:-:S04]  /*8f40*/  @!P4 FMUL R39, R39, 0.5 ;  /* 0x3f0000002727c820 */ /* 0x000fc80000400000 */
[----:B------:R-:W1:Y:S05]  /*8f50*/  MUFU.EX2 R142, R39 ;  /* 0x00000027008e7308 */ /* 0x000e6a0000000800 */
[----:B------:R-:W-:-:S04]  /*8f60*/  @!P5 FMUL R40, R40, 0.5 ;  /* 0x3f0000002828d820 */ /* 0x000fc80000400000 */
[----:B------:R-:W2:Y:S01]  /*8f70*/  MUFU.EX2 R133, R40 ;  /* 0x0000002800857308 */ /* 0x000ea20000000800 */
[----:B-1----:R-:W-:Y:S01]  /*8f80*/  @!P4 FMUL R142, R142, R142 ;  /* 0x0000008e8e8ec220 */ /* 0x002fe20000400000 */
[----:B------:R-:W-:Y:S01]  /*8f90*/  FSETP.GEU.AND P4, PT, R43, -126, PT ;  /* 0xc2fc00002b00780b */ /* 0x000fe20003f8e000 */
[----:B--2---:R-:W-:Y:S01]  /*8fa0*/  @!P5 FMUL R133, R133, R133 ;  /* 0x000000858585d220 */ /* 0x004fe20000400000 */
[----:B------:R-:W-:-:S11]  /*8fb0*/  FSETP.GEU.AND P5, PT, R44, -126, PT ;  /* 0xc2fc00002c00780b */ /* 0x000fd60003fae000 */
[----:B------:R-:W-:-:S04]  /*8fc0*/  @!P4 FMUL R43, R43, 0.5 ;  /* 0x3f0000002b2bc820 */ /* 0x000fc80000400000 */
[----:B------:R-:W1:Y:S01]  /*8fd0*/  MUFU.EX2 R146, R43 ;  /* 0x0000002b00927308 */ /* 0x000e620000000800 */
[----:B------:R-:W-:Y:S02]  /*8fe0*/  WARPGROUP.DEPBAR.LE gsb0, 0x0 ;  /* 0x00008000000079c5 */ /* 0x000fe40000010000 */
[----:B------:R-:W-:-:S05]  /*8ff0*/  VIADD R24, R22, 0x80 ;  /* 0x0000008016187836 */ /* 0x000fca0000000000 */
[----:B------:R2:W3:Y:S01]  /*9000*/  MUFU.EX2 R26, R37 ;  /* 0x00000025001a7308 */ /* 0x0004e20000000800 */
[----:B------:R-:W-:Y:S01]  /*9010*/  MOV R25, 0x40000040 ;  /* 0x4000004000197802 */ /* 0x000fe20000000f00 */
[----:B------:R-:W-:Y:S01]  /*9020*/  @!P5 FMUL R44, R44, 0.5 ;  /* 0x3f0000002c2cd820 */ /* 0x000fe20000400000 */
[----:B------:R-:W-:Y:S01]  /*9030*/  R2UR UR6, R24 ;  /* 0x00000000180672ca */ /* 0x000fe200000e0000 */
[----:B------:R-:W-:Y:S01]  /*9040*/  VIADD R24, R22, 0x100 ;  /* 0x0000010016187836 */ /* 0x000fe20000000000 */
[----:B------:R-:W-:Y:S01]  /*9050*/  R2UR UR7, R25 ;  /* 0x00000000190772ca */ /* 0x000fe200000e0000 */
[----:B------:R-:W-:Y:S02]  /*9060*/  IMAD.MOV.U32 R25, RZ, RZ, 0x40000040 ;  /* 0x40000040ff197424 */ /* 0x000fe400078e00ff */
[----:B------:R-:W4:Y:S01]  /*9070*/  MUFU.EX2 R27, R38 ;  /* 0x00000026001b7308 */ /* 0x000f220000000800 */
[----:B-1----:R-:W-:Y:S01]  /*9080*/  @!P4 FMUL R146, R146, R146 ;  /* 0x000000929292c220 */ /* 0x002fe20000400000 */
[----:B------:R-:W-:Y:S01]  /*9090*/  FSETP.GEU.AND P4, PT, R47, -126, PT ;  /* 0xc2fc00002f00780b */ /* 0x000fe20003f8e000 */
[----:B--2---:R-:W-:-:S05]  /*90a0*/  FFMA R37, R55, R21, -R124 ;  /* 0x0000001537257223 */ /* 0x004fca000000087c */
[----:B------:R-:W1:Y:S01]  /*90b0*/  MUFU.EX2 R137, R44 ;  /* 0x0000002c00897308 */ /* 0x000e620000000800 */
[----:B---3--:R-:W-:Y:S01]  /*90c0*/  @!P6 FMUL R26, R26, R26 ;  /* 0x0000001a1a1ae220 */ /* 0x008fe20000400000 */
[----:B------:R-:W-:-:S04]  /*90d0*/  FSETP.GEU.AND P6, PT, R41, -126, PT ;  /* 0xc2fc00002900780b */ /* 0x000fc80003fce000 */
[----:B------:R-:W-:Y:S01]  /*90e0*/  F2FP.F16.F32.PACK_AB R30, R26, R23 ;  /* 0x000000171a1e723e */ /* 0x000fe200000000ff */
[----:B------:R-:W-:Y:S01]  /*90f0*/  @!P4 FMUL R47, R47, 0.5 ;  /* 0x3f0000002f2fc820 */ /* 0x000fe20000400000 */
[----:B------:R-:W-:Y:S01]  /*9100*/  FADD R23, R138, R23 ;  /* 0x000000178a177221 */ /* 0x000fe20000000000 */
[----:B----4-:R-:W-:Y:S01]  /*9110*/  @!P3 FMUL R27, R27, R27 ;  /* 0x0000001b1b1bb220 */ /* 0x010fe20000400000 */
[----:B------:R-:W-:Y:S02]  /*9120*/  FSETP.GEU.AND P3, PT, R42, -126, PT ;  /* 0xc2fc00002a00780b */ /* 0x000fe40003f6e000 */
[----:B------:R-:W-:Y:S01]  /*9130*/  FADD R26, R23, R26 ;  /* 0x0000001a171a7221 */ /* 0x000fe20000000000 */
[----:B------:R-:W-:Y:S02]  /*9140*/  MOV R23, 0x40000040 ;  /* 0x4000004000177802 */ /* 0x000fe40000000f00 */
[----:B------:R-:W-:Y:S01]  /*9150*/  F2FP.F16.F32.PACK_AB R31, R142, R27 ;  /* 0x0000001b8e1f723e */ /* 0x000fe200000000ff */
[----:B------:R-:W-:Y:S01]  /*9160*/  @!P6 FMUL R41, R41, 0.5 ;  /* 0x3f0000002929e820 */ /* 0x000fe20000400000 */
[----:B-1----:R-:W-:Y:S01]  /*9170*/  @!P5 FMUL R137, R137, R137 ;  /* 0x000000898989d220 */ /* 0x002fe20000400000 */
[----:B------:R-:W-:Y:S01]  /*9180*/  FADD R27, R140, R27 ;  /* 0x0000001b8c1b7221 */ /* 0x000fe20000000000 */
[----:B------:R-:W-:Y:S01]  /*9190*/  WARPGROUP.ARRIVE ;  /* 0x00000000000079c5 */ /* 0x000fe20000000000 */
[----:B------:R-:W1:Y:S02]  /*91a0*/  MUFU.EX2 R144, R41 ;  /* 0x0000002900907308 */ /* 0x000e640000000800 */
[----:B------:R-:W-:Y:S01]  /*91b0*/  FADD R142, R27, R142 ;  /* 0x0000008e1b8e7221 */ /* 0x000fe20000000000 */
[----:B------:R-:W-:-:S02]  /*91c0*/  @!P3 FMUL R42, R42, 0.5 ;  /* 0x3f0000002a2ab820 */ /* 0x000fc40000400000 */
[----:B------:R-:W-:Y:S01]  /*91d0*/  HGMMA.64x64x16.F32 R88, R28, gdesc[UR4].tnspB, R88, gsb0 ;  /* 0x40e000041c587df0 */ /* 0x000fe20008000858 */
[----:B------:R-:W-:Y:S01]  /*91e0*/  R2UR UR6, R24 ;  /* 0x00000000180672ca */ /* 0x000fe200000e0000 */
[-C--:B------:R-:W-:Y:S01]  /*91f0*/  FFMA R24, R53, R21.reuse, -R122 ;  /* 0x0000001535187223 */ /* 0x080fe2000000087a */
[----:B------:R-:W2:Y:S01]  /*9200*/  MUFU.EX2 R135, R42 ;  /* 0x0000002a00877308 */ /* 0x000ea20000000800 */
[----:B------:R-:W-:Y:S01]  /*9210*/  R2UR UR7, R25 ;  /* 0x00000000190772ca */ /* 0x000fe200000e0000 */
[-C--:B------:R-:W-:Y:S01]  /*9220*/  FFMA R25, R54, R21.reuse, -R124 ;  /* 0x0000001536197223 */ /* 0x080fe2000000087c */
[-C--:B------:R-:W-:Y:S01]  /*9230*/  FFMA R54, R56, R21.reuse, -R122 ;  /* 0x0000001538367223 */ /* 0x080fe2000000087a */
[-C--:B------:R-:W-:Y:S01]  /*9240*/  FFMA R56, R59, R21.reuse, -R124 ;  /* 0x000000153b387223 */ /* 0x080fe2000000087c */
[----:B------:R-:W-:Y:S01]  /*9250*/  FFMA R59, R65, R21, -R122 ;  /* 0x00000015413b7223 */ /* 0x000fe2000000087a */
[----:B-1----:R-:W-:Y:S01]  /*9260*/  @!P6 FMUL R144, R144, R144 ;  /* 0x000000909090e220 */ /* 0x002fe20000400000 */
[----:B------:R-:W-:-:S04]  /*9270*/  FSETP.GEU.AND P6, PT, R45, -126, PT ;  /* 0xc2fc00002d00780b */ /* 0x000fc80003fce000 */
[----:B------:R-:W-:Y:S01]  /*9280*/  F2FP.F16.F32.PACK_AB R32, R144, R133 ;  /* 0x000000859020723e */ /* 0x000fe200000000ff */
[----:B------:R-:W-:Y:S01]  /*9290*/  FADD R133, R26, R133 ;  /* 0x000000851a857221 */ /* 0x000fe20000000000 */
[----:B--2---:R-:W-:Y:S01]  /*92a0*/  @!P3 FMUL R135, R135, R135 ;  /* 0x000000878787b220 */ /* 0x004fe20000400000 */
[----:B------:R-:W-:Y:S02]  /*92b0*/  FSETP.GEU.AND P3, PT, R46, -126, PT ;  /* 0xc2fc00002e00780b */ /* 0x000fe40003f6e000 */
[----:B------:R-:W-:Y:S02]  /*92c0*/  FADD R144, R133, R144 ;  /* 0x0000009085907221 */ /* 0x000fe40000000000 */
[----:B------:R-:W-:Y:S02]  /*92d0*/  F2FP.F16.F32.PACK_AB R33, R146, R135 ;  /* 0x000000879221723e */ /* 0x000fe400000000ff */
[----:B------:R-:W-:Y:S01]  /*92e0*/  @!P6 FMUL R45, R45, 0.5 ;  /* 0x3f0000002d2de820 */ /* 0x000fe20000400000 */
[----:B------:R-:W-:-:S04]  /*92f0*/  FADD R135, R142, R135 ;  /* 0x000000878e877221 */ /* 0x000fc80000000000 */
[----:B------:R-:W-:Y:S02]  /*9300*/  FADD R146, R135, R146 ;  /* 0x0000009287927221 */ /* 0x000fe40000000000 */
[----:B------:R-:W-:Y:S01]  /*9310*/  @!P3 FMUL R46, R46, 0.5 ;  /* 0x3f0000002e2eb820 */ /* 0x000fe20000400000 */
[----:B------:R-:W-:Y:S02]  /*9320*/  WARPGROUP.DEPBAR.LE gsb0, 0x0 ;  /* 0x00008000000079c5 */ /* 0x000fe40000010000 */
[----:B------:R-:W1:Y:S01]  /*9330*/  MUFU.EX2 R28, R45 ;  /* 0x0000002d001c7308 */ /* 0x000e620000000800 */
[----:B------:R-:W-:-:S05]  /*9340*/  FFMA R31, R48, R21, -R122 ;  /* 0x00000015301f7223 */ /* 0x000fca000000087a */
[----:B------:R-:W-:Y:S02]  /*9350*/  FSETP.GEU.AND P5, PT, R31, -126, PT ;  /* 0xc2fc00001f00780b */ /* 0x000fe40003fae000 */
[----:B------:R-:W2:Y:S08]  /*9360*/  MUFU.EX2 R29, R46 ;  /* 0x0000002e001d7308 */ /* 0x000eb00000000800 */
[----:B------:R-:W3:Y:S01]  /*9370*/  MUFU.EX2 R30, R47 ;  /* 0x0000002f001e7308 */ /* 0x000ee20000000800 */
[----:B-1----:R-:W-:Y:S01]  /*9380*/  @!P6 FMUL R28, R28, R28 ;  /* 0x0000001c1c1ce220 */ /* 0x002fe20000400000 */
[----:B------:R-:W-:Y:S01]  /*9390*/  FSETP.GEU.AND P6, PT, R49, -126, PT ;  /* 0xc2fc00003100780b */ /* 0x000fe20003fce000 */
[----:B------:R-:W-:-:S03]  /*93a0*/  @!P5 FMUL R31, R31, 0.5 ;  /* 0x3f0000001f1fd820 */ /* 0x000fc60000400000 */
[----:B------:R-:W-:Y:S01]  /*93b0*/  F2FP.F16.F32.PACK_AB R34, R28, R137 ;  /* 0x000000891c22723e */ /* 0x000fe200000000ff */
[----:B------:R-:W-:Y:S01]  /*93c0*/  FADD R137, R144, R137 ;  /* 0x0000008990897221 */ /* 0x000fe20000000000 */
[----:B--2---:R-:W-:Y:S01]  /*93d0*/  @!P3 FMUL R29, R29, R29 ;  /* 0x0000001d1d1db220 */ /* 0x004fe20000400000 */
[----:B------:R-:W-:Y:S01]  /*93e0*/  FSETP.GEU.AND P3, PT, R50, -126, PT ;  /* 0xc2fc00003200780b */ /* 0x000fe20003f6e000 */
[----:B------:R-:W1:Y:S01]  /*93f0*/  MUFU.EX2 R31, R31 ;  /* 0x0000001f001f7308 */ /* 0x000e620000000800 */
[----:B------:R-:W-:-:S04]  /*9400*/  FADD R28, R137, R28 ;  /* 0x0000001c891c7221 */ /* 0x000fc80000000000 */
[----:B------:R-:W-:Y:S01]  /*9410*/  @!P6 FMUL R49, R49, 0.5 ;  /* 0x3f0000003131e820 */ /* 0x000fe20000400000 */
[----:B---3--:R-:W-:Y:S01]  /*9420*/  @!P4 FMUL R30, R30, R30 ;  /* 0x0000001e1e1ec220 */ /* 0x008fe20000400000 */
[----:B------:R-:W-:Y:S02]  /*9430*/  FSETP.GEU.AND P4, PT, R51, -126, PT ;  /* 0xc2fc00003300780b */ /* 0x000fe40003f8e000 */
[----:B------:R-:W2:Y:S02]  /*9440*/  MUFU.EX2 R148, R49 ;  /* 0x0000003100947308 */ /* 0x000ea40000000800 */
[----:B------:R-:W-:Y:S01]  /*9450*/  F2FP.F16.F32.PACK_AB R35, R30, R29 ;  /* 0x0000001d1e23723e */ /* 0x000fe200000000ff */
[----:B------:R-:W-:Y:S01]  /*9460*/  @!P3 FMUL R50, R50, 0.5 ;  /* 0x3f0000003232b820 */ /* 0x000fe20000400000 */
[----:B------:R-:W-:Y:S02]  /*9470*/  FADD R29, R146, R29 ;  /* 0x0000001d921d7221 */ /* 0x000fe40000000000 */
[----:B------:R-:W-:-:S02]  /*9480*/  WARPGROUP.ARRIVE ;  /* 0x00000000000079c5 */ /* 0x000fc40000000000 */
[----:B------:R-:W3:Y:S01]  /*9490*/  MUFU.EX2 R52, R50 ;  /* 0x0000003200347308 */ /* 0x000ee20000000800 */
[----:B-1----:R-:W-:Y:S01]  /*94a0*/  @!P5 FMUL R31, R31, R31 ;  /* 0x0000001f1f1fd220 */ /* 0x002fe20000400000 */
[----:B------:R-:W-:Y:S01]  /*94b0*/  FSETP.GEU.AND P5, PT, R36, -126, PT ;  /* 0xc2fc00002400780b */ /* 0x000fe20003fae000 */
[----:B------:R-:W-:Y:S01]  /*94c0*/  FADD R29, R29, R30 ;  /* 0x0000001e1d1d7221 */ /* 0x000fe20000000000 */
[----:B------:R-:W-:Y:S01]  /*94d0*/  @!P4 FMUL R51, R51, 0.5 ;  /* 0x3f0000003333c820 */ /* 0x000fe20000400000 */
[----:B------:R-:W-:Y:S03]  /*94e0*/  HGMMA.64x64x16.F32 R88, R32, gdesc[UR4].tnspB, R88, gsb0 ;  /* 0x40e0000420587df0 */ /* 0x000fe60008000858 */
[----:B------:R-:W1:Y:S01]  /*94f0*/  MUFU.EX2 R53, R51 ;  /* 0x0000003300357308 */ /* 0x000e620000000800 */
[----:B--2---:R-:W-:Y:S01]  /*9500*/  @!P6 FMUL R148, R148, R148 ;  /* 0x000000949494e220 */ /* 0x004fe20000400000 */
[----:B------:R-:W-:-:S05]  /*9510*/  FSETP.GEU.AND P6, PT, R24, -126, PT ;  /* 0xc2fc00001800780b */ /* 0x000fca0003fce000 */
[----:B------:R-:W-:Y:S01]  /*9520*/  @!P5 FMUL R36, R36, 0.5 ;  /* 0x3f0000002424d820 */ /* 0x000fe20000400000 */
[----:B---3--:R-:W-:Y:S01]  /*9530*/  @!P3 FMUL R52, R52, R52 ;  /* 0x000000343434b220 */ /* 0x008fe20000400000 */
[----:B------:R-:W-:-:S06]  /*9540*/  FSETP.GEU.AND P3, PT, R25, -126, PT ;  /* 0xc2fc00001900780b */ /* 0x000fcc0003f6e000 */
[----:B------:R-:W-:Y:S01]  /*9550*/  @!P6 FMUL R24, R24, 0.5 ;  /* 0x3f0000001818e820 */ /* 0x000fe20000400000 */
[----:B-1----:R-:W-:Y:S01]  /*9560*/  @!P4 FMUL R53, R53, R53 ;  /* 0x000000353535c220 */ /* 0x002fe20000400000 */
[----:B------:R-:W-:-:S05]  /*9570*/  FSETP.GEU.AND P4, PT, R37, -126, PT ;  /* 0xc2fc00002500780b */ /* 0x000fca0003f8e000 */
[----:B------:R-:W-:-:S08]  /*9580*/  @!P3 FMUL R25, R25, 0.5 ;  /* 0x3f0000001919b820 */ /* 0x000fd00000400000 */
[----:B------:R-:W-:-:S04]  /*9590*/  @!P4 FMUL R37, R37, 0.5 ;  /* 0x3f0000002525c820 */ /* 0x000fc80000400000 */
[----:B------:R1:W2:Y:S02]  /*95a0*/  MUFU.EX2 R55, R37 ;  /* 0x0000002500377308 */ /* 0x0002a40000000800 */
[----:B-1----:R-:W-:Y:S01]  /*95b0*/  F2FP.F16.F32.PACK_AB R37, R53, R52 ;  /* 0x000000343525723e */ /* 0x002fe200000000ff */
[----:B------:R-:W-:-:S04]  /*95c0*/  FADD R52, R29, R52 ;  /* 0x000000341d347221 */ /* 0x000fc80000000000 */
[----:B------:R-:W-:Y:S01]  /*95d0*/  FADD R53, R52, R53 ;  /* 0x0000003534357221 */ /* 0x000fe20000000000 */
[----:B--2---:R-:W-:Y:S01]  /*95e0*/  @!P4 FMUL R55, R55, R55 ;  /* 0x000000373737c220 */ /* 0x004fe20000400000 */
[----:B------:R-:W-:-:S13]  /*95f0*/  FSETP.GEU.AND P4, PT, R56, -126, PT ;  /* 0xc2fc00003800780b */ /* 0x000fda0003f8e000 */
[----:B------:R-:W-:-:S06]  /*9600*/  @!P4 FMUL R56, R56, 0.5 ;  /* 0x3f0000003838c820 */ /* 0x000fcc0000400000 */
[----:B------:R-:W1:Y:S01]  /*9610*/  MUFU.EX2 R56, R56 ;  /* 0x0000003800387308 */ /* 0x000e620000000800 */
[----:B------:R-:W-:Y:S02]  /*9620*/  WARPGROUP.DEPBAR.LE gsb0, 0x0 ;  /* 0x00008000000079c5 */ /* 0x000fe40000010000 */
[-C--:B------:R-:W-:Y:S01]  /*9630*/  FFMA R33, R57, R21.reuse, -R122 ;  /* 0x0000001539217223 */ /* 0x080fe2000000087a */
[-C--:B------:R-:W-:Y:S01]  /*9640*/  FFMA R57, R58, R21.reuse, -R124 ;  /* 0x000000153a397223 */ /* 0x080fe2000000087c */
[----:B------:R-:W-:-:S03]  /*9650*/  FFMA R58, R64, R21, -R122 ;  /* 0x00000015403a7223 */ /* 0x000fc6000000087a */
[----:B------:R2:W3:Y:S01]  /*9660*/  MUFU.EX2 R32, R36 ;  /* 0x0000002400207308 */ /* 0x0004e20000000800 */
[----:B------:R-:W-:-:S07]  /*9670*/  FFMA R64, R74, R21, -R124 ;  /* 0x000000154a407223 */ /* 0x000fce000000087c */
[----:B------:R4:W5:Y:S01]  /*9680*/  MUFU.EX2 R35, R24 ;  /* 0x0000001800237308 */ /* 0x0009620000000800 */
[----:B--2---:R-:W-:Y:S01]  /*9690*/  F2FP.F16.F32.PACK_AB R36, R148, R31 ;  /* 0x0000001f9424723e */ /* 0x004fe200000000ff */
[----:B-1----:R-:W-:Y:S01]  /*96a0*/  @!P4 FMUL R56, R56, R56 ;  /* 0x000000383838c220 */ /* 0x002fe20000400000 */
[----:B------:R-:W-:-:S04]  /*96b0*/  FADD R31, R28, R31 ;  /* 0x0000001f1c1f7221 */ /* 0x000fc80000000000 */
[----:B------:R-:W-:Y:S01]  /*96c0*/  FADD R31, R31, R148 ;  /* 0x000000941f1f7221 */ /* 0x000fe20000000000 */
[----:B------:R1:W2:Y:S01]  /*96d0*/  MUFU.EX2 R34, R25 ;  /* 0x0000001900227308 */ /* 0x0002a20000000800 */
[----:B----4-:R-:W-:Y:S01]  /*96e0*/  IADD3 R24, R22, 0x180, RZ ;  /* 0x0000018016187810 */ /* 0x010fe20007ffe0ff */
[----:B---3--:R-:W-:Y:S01]  /*96f0*/  @!P5 FMUL R32, R32, R32 ;  /* 0x000000202020d220 */ /* 0x008fe20000400000 */
[----:B------:R-:W-:Y:S02]  /*9700*/  FSETP.GEU.AND P5, PT, R54, -126, PT ;  /* 0xc2fc00003600780b */ /* 0x000fe40003fae000 */
[----:B------:R-:W-:Y:S01]  /*9710*/  R2UR UR6, R24 ;  /* 0x00000000180672ca */ /* 0x000fe200000e0000 */
[----:B------:R-:W-:Y:S02]  /*9720*/  VIADD R24, R22, 0x200 ;  /* 0x0000020016187836 */ /* 0x000fe40000000000 */
[----:B-1----:R-:W-:Y:S02]  /*9730*/  IMAD.MOV.U32 R25, RZ, RZ, 0x40000040 ;  /* 0x40000040ff197424 */ /* 0x002fe400078e00ff */
[----:B-----5:R-:W-:Y:S01]  /*9740*/  @!P6 FMUL R35, R35, R35 ;  /* 0x000000232323e220 */ /* 0x020fe20000400000 */
[----:B------:R-:W-:-:S02]  /*9750*/  FSETP.GEU.AND P6, PT, R33, -126, PT ;  /* 0xc2fc00002100780b */ /* 0x000fc40003fce000 */
[----:B------:R-:W-:Y:S02]  /*9760*/  R2UR UR7, R25 ;  /* 0x00000000190772ca */ /* 0x000fe400000e0000 */
[----:B------:R-:W-:Y:S01]  /*9770*/  F2FP.F16.F32.PACK_AB R38, R35, R32 ;  /* 0x000000202326723e */ /* 0x000fe200000000ff */
[----:B--2---:R-:W-:Y:S01]  /*9780*/  @!P3 FMUL R34, R34, R34 ;  /* 0x000000222222b220 */ /* 0x004fe20000400000 */
[----:B------:R-:W-:Y:S01]  /*9790*/  FSETP.GEU.AND P3, PT, R57, -126, PT ;  /* 0xc2fc00003900780b */ /* 0x000fe20003f6e000 */
[----:B------:R-:W-:Y:S01]  /*97a0*/  @!P5 FMUL R54, R54, 0.5 ;  /* 0x3f0000003636d820 */ /* 0x000fe20000400000 */
[----:B------:R-:W-:Y:S01]  /*97b0*/  MOV R25, 0x40000040 ;  /* 0x4000004000197802 */ /* 0x000fe20000000f00 */
[----:B------:R-:W-:Y:S01]  /*97c0*/  FADD R32, R31, R32 ;  /* 0x000000201f207221 */ /* 0x000fe20000000000 */
[----:B------:R-:W-:Y:S01]  /*97d0*/  F2FP.F16.F32.PACK_AB R39, R55, R34 ;  /* 0x000000223727723e */ /* 0x000fe200000000ff */
[----:B------:R-:W-:Y:S02]  /*97e0*/  FADD R34, R53, R34 ;  /* 0x0000002235227221 */ /* 0x000fe40000000000 */
[----:B------:R-:W-:Y:S01]  /*97f0*/  @!P6 FMUL R33, R33, 0.5 ;  /* 0x3f0000002121e820 */ /* 0x000fe20000400000 */
[----:B------:R-:W1:Y:S01]  /*9800*/  MUFU.EX2 R54, R54 ;  /* 0x0000003600367308 */ /* 0x000e620000000800 */
[----:B------:R-:W-:Y:S01]  /*9810*/  WARPGROUP.ARRIVE ;  /* 0x00000000000079c5 */ /* 0x000fe20000000000 */
[----:B------:R-:W-:Y:S01]  /*9820*/  FADD R35, R32, R35 ;  /* 0x0000002320237221 */ /* 0x000fe20000000000 */
[----:B------:R-:W-:-:S02]  /*9830*/  FADD R34, R34, R55 ;  /* 0x0000003722227221 */ /* 0x000fc40000000000 */
[----:B------:R-:W-:Y:S02]  /*9840*/  @!P3 FMUL R57, R57, 0.5 ;  /* 0x3f0000003939b820 */ /* 0x000fe40000400000 */
[----:B------:R-:W-:Y:S01]  /*9850*/  HGMMA.64x64x16.F32 R88, R36, gdesc[UR4].tnspB, R88, gsb0 ;  /* 0x40e0000424587df0 */ /* 0x000fe20008000858 */
[----:B------:R-:W2:Y:S01]  /*9860*/  MUFU.EX2 R33, R33 ;  /* 0x0000002100217308 */ /* 0x000ea20000000800 */
[----:B------:R-:W-:Y:S01]  /*9870*/  R2UR UR6, R24 ;  /* 0x00000000180672ca */ /* 0x000fe200000e0000 */
[----:B------:R-:W-:Y:S01]  /*9880*/  VIADD R24, R22, 0x280 ;  /* 0x0000028016187836 */ /* 0x000fe20000000000 */
[----:B------:R-:W-:Y:S01]  /*9890*/  R2UR UR7, R25 ;  /* 0x00000000190772ca */ /* 0x000fe200000e0000 */
[----:B------:R-:W-:-:S04]  /*98a0*/  IMAD.MOV.U32 R25, RZ, RZ, 0x40000040 ;  /* 0x40000040ff197424 */ /* 0x000fc800078e00ff */
[----:B------:R-:W3:Y:S01]  /*98b0*/  MUFU.EX2 R57, R57 ;  /* 0x0000003900397308 */ /* 0x000ee20000000800 */
[----:B-1----:R-:W-:Y:S01]  /*98c0*/  @!P5 FMUL R54, R54, R54 ;  /* 0x000000363636d220 */ /* 0x002fe20000400000 */
[----:B------:R-:W-:Y:S01]  /*98d0*/  FSETP.GEU.AND P5, PT, R60, -126, PT ;  /* 0xc2fc00003c00780b */ /* 0x000fe20003fae000 */
[----:B--2---:R-:W-:Y:S01]  /*98e0*/  @!P6 FMUL R33, R33, R33 ;  /* 0x000000212121e220 */ /* 0x004fe20000400000 */
[----:B------:R-:W-:-:S04]  /*98f0*/  FSETP.GEU.AND P6, PT, R61, -126, PT ;  /* 0xc2fc00003d00780b */ /* 0x000fc80003fce000 */
[----:B------:R-:W-:-:S07]  /*9900*/  F2FP.F16.F32.PACK_AB R40, R33, R54 ;  /* 0x000000362128723e */ /* 0x000fce00000000ff */
[----:B------:R-:W-:Y:S01]  /*9910*/  @!P5 FMUL R60, R60, 0.5 ;  /* 0x3f0000003c3cd820 */ /* 0x000fe20000400000 */
[----:B---3--:R-:W-:Y:S01]  /*9920*/  @!P3 FMUL R57, R57, R57 ;  /* 0x000000393939b220 */ /* 0x008fe20000400000 */
[----:B------:R-:W-:-:S04]  /*9930*/  FSETP.GEU.AND P3, PT, R62, -126, PT ;  /* 0xc2fc00003e00780b */ /* 0x000fc80003f6e000 */
[----:B------:R-:W-:Y:S01]  /*9940*/  F2FP.F16.F32.PACK_AB R41, R56, R57 ;  /* 0x000000393829723e */ /* 0x000fe200000000ff */
[----:B------:R-:W-:Y:S01]  /*9950*/  @!P6 FMUL R61, R61, 0.5 ;  /* 0x3f0000003d3de820 */ /* 0x000fe20000400000 */
[----:B------:R-:W-:-:S04]  /*9960*/  FADD R57, R34, R57 ;  /* 0x0000003922397221 */ /* 0x000fc80000000000 */
[----:B------:R-:W-:-:S03]  /*9970*/  FADD R57, R57, R56 ;  /* 0x0000003839397221 */ /* 0x000fc60000000000 */
[----:B------:R-:W-:Y:S01]  /*9980*/  @!P3 FMUL R62, R62, 0.5 ;  /* 0x3f0000003e3eb820 */ /* 0x000fe20000400000 */
[----:B------:R-:W-:Y:S02]  /*9990*/  WARPGROUP.DEPBAR.LE gsb0, 0x0 ;  /* 0x00008000000079c5 */ /* 0x000fe40000010000 */
[-C--:B------:R-:W-:Y:S01]  /*99a0*/  FFMA R39, R63, R21.reuse, -R124 ;  /* 0x000000153f277223 */ /* 0x080fe2000000087c */
[----:B------:R1:W2:Y:S01]  /*99b0*/  MUFU.EX2 R36, R60 ;  /* 0x0000003c00247308 */ /* 0x0002a20000000800 */
[----:B------:R-:W-:-:S03]  /*99c0*/  FFMA R63, R73, R21, -R122 ;  /* 0x00000015493f7223 */ /* 0x000fc6000000087a */
[----:B------:R-:W-:-:S04]  /*99d0*/  FSETP.GEU.AND P4, PT, R39, -126, PT ;  /* 0xc2fc00002700780b */ /* 0x000fc80003f8e000 */
[----:B------:R3:W4:Y:S01]  /*99e0*/  MUFU.EX2 R37, R61 ;  /* 0x0000003d00257308 */ /* 0x0007220000000800 */
[----:B-1----:R-:W-:-:S07]  /*99f0*/  FFMA R60, R66, R21, -R124 ;  /* 0x00000015423c7223 */ /* 0x002fce000000087c */
[----:B------:R1:W5:Y:S01]  /*9a00*/  MUFU.EX2 R38, R62 ;  /* 0x0000003e00267308 */ /* 0x0003620000000800 */
[----:B------:R-:W-:Y:S01]  /*9a10*/  @!P4 FMUL R39, R39, 0.5 ;  /* 0x3f0000002727c820 */ /* 0x000fe20000400000 */
[----:B--2---:R-:W-:Y:S01]  /*9a20*/  @!P5 FMUL R36, R36, R36 ;  /* 0x000000242424d220 */ /* 0x004fe20000400000 */
[----:B------:R-:W-:Y:S01]  /*9a30*/  FSETP.GEU.AND P5, PT, R58, -126, PT ;  /* 0xc2fc00003a00780b */ /* 0x000fe20003fae000 */
[----:B---3--:R-:W-:-:S04]  /*9a40*/  FFMA R61, R71, R21, -R124 ;  /* 0x00000015473d7223 */ /* 0x008fc8000000087c */
[----:B------:R-:W2:Y:S01]  /*9a50*/  MUFU.EX2 R39, R39 ;  /* 0x0000002700277308 */ /* 0x000ea20000000800 */
[----:B----4-:R-:W-:Y:S01]  /*9a60*/  @!P6 FMUL R37, R37, R37 ;  /* 0x000000252525e220 */ /* 0x010fe20000400000 */
[----:B------:R-:W-:Y:S01]  /*9a70*/  FSETP.GEU.AND P6, PT, R59, -126, PT ;  /* 0xc2fc00003b00780b */ /* 0x000fe20003fce000 */
[----:B-1----:R-:W-:-:S03]  /*9a80*/  FFMA R62, R72, R21, -R122 ;  /* 0x00000015483e7223 */ /* 0x002fc6000000087a */
[----:B------:R-:W-:Y:S02]  /*9a90*/  F2FP.F16.F32.PACK_AB R42, R37, R36 ;  /* 0x00000024252a723e */ /* 0x000fe400000000ff */
[----:B------:R-:W-:Y:S01]  /*9aa0*/  @!P5 FMUL R58, R58, 0.5 ;  /* 0x3f0000003a3ad820 */ /* 0x000fe20000400000 */
[----:B-----5:R-:W-:Y:S01]  /*9ab0*/  @!P3 FMUL R38, R38, R38 ;  /* 0x000000262626b220 */ /* 0x020fe20000400000 */
[----:B------:R-:W-:-:S04]  /*9ac0*/  FSETP.GEU.AND P3, PT, R60, -126, PT ;  /* 0xc2fc00003c00780b */ /* 0x000fc80003f6e000 */
[----:B------:R-:W1:Y:S01]  /*9ad0*/  MUFU.EX2 R58, R58 ;  /* 0x0000003a003a7308 */ /* 0x000e620000000800 */
[----:B------:R-:W-:Y:S01]  /*9ae0*/  @!P6 FMUL R59, R59, 0.5 ;  /* 0x3f0000003b3be820 */ /* 0x000fe20000400000 */
[----:B--2---:R-:W-:Y:S01]  /*9af0*/  @!P4 FMUL R39, R39, R39 ;  /* 0x000000272727c220 */ /* 0x004fe20000400000 */
[----:B------:R-:W-:-:S04]  /*9b00*/  FSETP.GEU.AND P4, PT, R67, -126, PT ;  /* 0xc2fc00004300780b */ /* 0x000fc80003f8e000 */
[----:B------:R-:W-:Y:S02]  /*9b10*/  F2FP.F16.F32.PACK_AB R43, R39, R38 ;  /* 0x00000026272b723e */ /* 0x000fe400000000ff */
[----:B------:R-:W-:Y:S01]  /*9b20*/  @!P3 FMUL R60, R60, 0.5 ;  /* 0x3f0000003c3cb820 */ /* 0x000fe20000400000 */
[----:B------:R-:W2:Y:S01]  /*9b30*/  MUFU.EX2 R59, R59 ;  /* 0x0000003b003b7308 */ /* 0x000ea20000000800 */
[----:B------:R-:W-:Y:S01]  /*9b40*/  FADD R38, R57, R38 ;  /* 0x0000002639267221 */ /* 0x000fe20000000000 */
[----:B------:R-:W-:-:S03]  /*9b50*/  WARPGROUP.ARRIVE ;  /* 0x00000000000079c5 */ /* 0x000fc60000000000 */
[----:B------:R-:W-:Y:S01]  /*9b60*/  FADD R39, R38, R39 ;  /* 0x0000002726277221 */ /* 0x000fe20000000000 */
[----:B------:R-:W-:Y:S02]  /*9b70*/  @!P4 FMUL R67, R67, 0.5 ;  /* 0x3f0000004343c820 */ /* 0x000fe40000400000 */
[----:B------:R-:W-:Y:S01]  /*9b80*/  HGMMA.64x64x16.F32 R88, R40, gdesc[UR4].tnspB, R88, gsb0 ;  /* 0x40e0000428587df0 */ /* 0x000fe20008000858 */
[----:B------:R-:W3:Y:S01]  /*9b90*/  MUFU.EX2 R60, R60 ;  /* 0x0000003c003c7308 */ /* 0x000ee20000000800 */
[----:B-1----:R-:W-:Y:S01]  /*9ba0*/  @!P5 FMUL R58, R58, R58 ;  /* 0x0000003a3a3ad220 */ /* 0x002fe20000400000 */
[----:B------:R-:W-:Y:S02]  /*9bb0*/  FSETP.GEU.AND P5, PT, R68, -126, PT ;  /* 0xc2fc00004400780b */ /* 0x000fe40003fae000 */
[----:B------:R-:W-:Y:S02]  /*9bc0*/  R2UR UR6, R24 ;  /* 0x00000000180672ca */ /* 0x000fe400000e0000 */
[----:B------:R-:W-:Y:S01]  /*9bd0*/  R2UR UR7, R25 ;  /* 0x00000000190772ca */ /* 0x000fe200000e0000 */
[----:B------:R-:W-:-:S02]  /*9be0*/  IMAD.MOV.U32 R25, RZ, RZ, 0x40000040 ;  /* 0x40000040ff197424 */ /* 0x000fc400078e00ff */
[----:B--2---:R-:W-:Y:S01]  /*9bf0*/  @!P6 FMUL R59, R59, R59 ;  /* 0x0000003b3b3be220 */ /* 0x004fe20000400000 */
[----:B------:R-:W-:Y:S02]  /*9c00*/  FSETP.GEU.AND P6, PT, R69, -126, PT ;  /* 0xc2fc00004500780b */ /* 0x000fe40003fce000 */
[C---:B------:R-:W-:Y:S01]  /*9c10*/  IADD3 R24, R22.reuse, 0x300, RZ ;  /* 0x0000030016187810 */ /* 0x040fe20007ffe0ff */
[----:B------:R-:W-:Y:S01]  /*9c20*/  VIADD R22, R22, 0x380 ;  /* 0x0000038016167836 */ /* 0x000fe20000000000 */
[----:B------:R-:W-:Y:S01]  /*9c30*/  F2FP.F16.F32.PACK_AB R48, R59, R58 ;  /* 0x0000003a3b30723e */ /* 0x000fe200000000ff */
[----:B------:R-:W-:Y:S01]  /*9c40*/  @!P5 FMUL R68, R68, 0.5 ;  /* 0x3f0000004444d820 */ /* 0x000fe20000400000 */
[----:B---3--:R-:W-:Y:S01]  /*9c50*/  @!P3 FMUL R60, R60, R60 ;  /* 0x0000003c3c3cb220 */ /* 0x008fe20000400000 */
[----:B------:R-:W-:-:S06]  /*9c60*/  FSETP.GEU.AND P3, PT, R70, -126, PT ;  /* 0xc2fc00004600780b */ /* 0x000fcc0003f6e000 */
[----:B------:R-:W-:-:S07]  /*9c70*/  @!P6 FMUL R69, R69, 0.5 ;  /* 0x3f0000004545e820 */ /* 0x000fce0000400000 */
[----:B------:R-:W-:Y:S01]  /*9c80*/  @!P3 FMUL R70, R70, 0.5 ;  /* 0x3f0000004646b820 */ /* 0x000fe20000400000 */
[----:B------:R-:W-:Y:S02]  /*9c90*/  WARPGROUP.DEPBAR.LE gsb0, 0x0 ;  /* 0x00008000000079c5 */ /* 0x000fe40000010000 */
[----:B------:R-:W1:Y:S08]  /*9ca0*/  MUFU.EX2 R41, R67 ;  /* 0x0000004300297308 */ /* 0x000e700000000800 */
[----:B------:R-:W2:Y:S08]  /*9cb0*/  MUFU.EX2 R40, R68 ;  /* 0x0000004400287308 */ /* 0x000eb00000000800 */
[----:B------:R-:W3:Y:S01]  /*9cc0*/  MUFU.EX2 R43, R69 ;  /* 0x00000045002b7308 */ /* 0x000ee20000000800 */
[----:B-1----:R-:W-:Y:S01]  /*9cd0*/  @!P4 FMUL R41, R41, R41 ;  /* 0x000000292929c220 */ /* 0x002fe20000400000 */
[----:B------:R-:W-:-:S04]  /*9ce0*/  FSETP.GEU.AND P4, PT, R61, -126, PT ;  /* 0xc2fc00003d00780b */ /* 0x000fc80003f8e000 */
[----:B------:R-:W-:Y:S01]  /*9cf0*/  F2FP.F16.F32.PACK_AB R49, R41, R60 ;  /* 0x0000003c2931723e */ /* 0x000fe200000000ff */
[----:B------:R-:W-:Y:S01]  /*9d00*/  FADD R60, R39, R60 ;  /* 0x0000003c273c7221 */ /* 0x000fe20000000000 */
[----:B------:R-:W1:Y:S01]  /*9d10*/  MUFU.EX2 R42, R70 ;  /* 0x00000046002a7308 */ /* 0x000e620000000800 */
[----:B--2---:R-:W-:Y:S01]  /*9d20*/  @!P5 FMUL R40, R40, R40 ;  /* 0x000000282828d220 */ /* 0x004fe20000400000 */
[----:B------:R-:W-:Y:S01]  /*9d30*/  FSETP.GEU.AND P5, PT, R62, -126, PT ;  /* 0xc2fc00003e00780b */ /* 0x000fe20003fae000 */
[----:B------:R-:W-:-:S04]  /*9d40*/  FADD R41, R60, R41 ;  /* 0x000000293c297221 */ /* 0x000fc80000000000 */
[----:B------:R-:W-:Y:S01]  /*9d50*/  @!P4 FMUL R61, R61, 0.5 ;  /* 0x3f0000003d3dc820 */ /* 0x000fe20000400000 */
[----:B---3--:R-:W-:Y:S01]  /*9d60*/  @!P6 FMUL R43, R43, R43 ;  /* 0x0000002b2b2be220 */ /* 0x008fe20000400000 */
[----:B------:R-:W-:-:S04]  /*9d70*/  FSETP.GEU.AND P6, PT, R63, -126, PT ;  /* 0xc2fc00003f00780b */ /* 0x000fc80003fce000 */
[----:B------:R-:W2:Y:S01]  /*9d80*/  MUFU.EX2 R61, R61 ;  /* 0x0000003d003d7308 */ /* 0x000ea20000000800 */
[----:B------:R-:W-:Y:S01]  /*9d90*/  F2FP.F16.F32.PACK_AB R50, R43, R40 ;  /* 0x000000282b32723e */ /* 0x000fe200000000ff */
[----:B------:R-:W-:Y:S01]  /*9da0*/  @!P5 FMUL R62, R62, 0.5 ;  /* 0x3f0000003e3ed820 */ /* 0x000fe20000400000 */
[----:B-1----:R-:W-:Y:S01]  /*9db0*/  @!P3 FMUL R42, R42, R42 ;  /* 0x0000002a2a2ab220 */ /* 0x002fe20000400000 */
[----:B------:R-:W-:-:S04]  /*9dc0*/  FSETP.GEU.AND P3, PT, R64, -126, PT ;  /* 0xc2fc00004000780b */ /* 0x000fc80003f6e000 */
[----:B------:R-:W1:Y:S01]  /*9dd0*/  MUFU.EX2 R62, R62 ;  /* 0x0000003e003e7308 */ /* 0x000e620000000800 */
[----:B------:R-:W-:-:S07]  /*9de0*/  @!P6 FMUL R63, R63, 0.5 ;  /* 0x3f0000003f3fe820 */ /* 0x000fce0000400000 */
[----:B------:R-:W3:Y:S01]  /*9df0*/  MUFU.EX2 R63, R63 ;  /* 0x0000003f003f7308 */ /* 0x000ee20000000800 */
[----:B--2---:R-:W-:Y:S01]  /*9e00*/  @!P4 FMUL R61, R61, R61 ;  /* 0x0000003d3d3dc220 */ /* 0x004fe20000400000 */
[----:B------:R-:W-:Y:S01]  /*9e10*/  FSETP.GEU.AND P4, PT, R75, -126, PT ;  /* 0xc2fc00004b00780b */ /* 0x000fe20003f8e000 */
[----:B------:R-:W-:-:S03]  /*9e20*/  @!P3 FMUL R64, R64, 0.5 ;  /* 0x3f0000004040b820 */ /* 0x000fc60000400000 */
[----:B------:R-:W-:Y:S01]  /*9e30*/  F2FP.F16.F32.PACK_AB R51, R61, R42 ;  /* 0x0000002a3d33723e */ /* 0x000fe200000000ff */
[----:B------:R-:W-:Y:S02]  /*9e40*/  FADD R42, R41, R42 ;  /* 0x0000002a292a7221 */ /* 0x000fe40000000000 */
[----:B------:R-:W2:Y:S01]  /*9e50*/  MUFU.EX2 R64, R64 ;  /* 0x0000004000407308 */ /* 0x000ea20000000800 */
[----:B------:R-:W-:Y:S01]  /*9e60*/  WARPGROUP.ARRIVE ;  /* 0x00000000000079c5 */ /* 0x000fe20000000000 */
[----:B-1----:R-:W-:Y:S01]  /*9e70*/  @!P5 FMUL R62, R62, R62 ;  /* 0x0000003e3e3ed220 */ /* 0x002fe20000400000 */
[----:B------:R-:W-:Y:S01]  /*9e80*/  FSETP.GEU.AND P5, PT, R76, -126, PT ;  /* 0xc2fc00004c00780b */ /* 0x000fe20003fae000 */
[----:B------:R-:W-:Y:S02]  /*9e90*/  FADD R61, R42, R61 ;  /* 0x0000003d2a3d7221 */ /* 0x000fe40000000000 */
[----:B------:R-:W-:Y:S01]  /*9ea0*/  @!P4 FMUL R75, R75, 0.5 ;  /* 0x3f0000004b4bc820 */ /* 0x000fe20000400000 */
[----:B------:R-:W-:Y:S01]  /*9eb0*/  HGMMA.64x64x16.F32 R88, R48, gdesc[UR4].tnspB, R88, gsb0 ;  /* 0x40e0000430587df0 */ /* 0x000fe20008000858 */
[----:B---3--:R-:W-:Y:S01]  /*9ec0*/  @!P6 FMUL R63, R63, R63 ;  /* 0x0000003f3f3fe220 */ /* 0x008fe20000400000 */
[----:B------:R-:W-:-:S02]  /*9ed0*/  FSETP.GEU.AND P6, PT, R77, -126, PT ;  /* 0xc2fc00004d00780b */ /* 0x000fc40003fce000 */
[----:B------:R-:W-:Y:S02]  /*9ee0*/  R2UR UR6, R24 ;  /* 0x00000000180672ca */ /* 0x000fe400000e0000 */
[----:B------:R-:W-:Y:S02]  /*9ef0*/  R2UR UR7, R25 ;  /* 0x00000000190772ca */ /* 0x000fe400000e0000 */
[----:B------:R-:W-:Y:S01]  /*9f00*/  F2FP.F16.F32.PACK_AB R44, R63, R62 ;  /* 0x0000003e3f2c723e */ /* 0x000fe200000000ff */
[----:B------:R-:W-:Y:S01]  /*9f10*/  @!P5 FMUL R76, R76, 0.5 ;  /* 0x3f0000004c4cd820 */ /* 0x000fe20000400000 */
[----:B--2---:R-:W-:Y:S01]  /*9f20*/  @!P3 FMUL R64, R64, R64 ;  /* 0x000000404040b220 */ /* 0x004fe20000400000 */
[----:B------:R-:W-:-:S04]  /*9f30*/  FSETP.GEU.AND P3, PT, R78, -126, PT ;  /* 0xc2fc00004e00780b */ /* 0x000fc80003f6e000 */
[----:B------:R-:W-:-:S09]  /*9f40*/  @!P6 FMUL R77, R77, 0.5 ;  /* 0x3f0000004d4de820 */ /* 0x000fd20000400000 */
[----:B------:R-:W-:-:S04]  /*9f50*/  @!P3 FMUL R78, R78, 0.5 ;  /* 0x3f0000004e4eb820 */ /* 0x000fc80000400000 */
[----:B------:R-:W1:Y:S02]  /*9f60*/  MUFU.EX2 R15, R78 ;  /* 0x0000004e000f7308 */ /* 0x000e640000000800 */
[----:B-1----:R-:W-:Y:S01]  /*9f70*/  @!P3 FMUL R15, R15, R15 ;  /* 0x0000000f0f0fb220 */ /* 0x002fe20000400000 */
[----:B------:R-:W-:-:S13]  /*9f80*/  FSETP.GEU.AND P3, PT, R82, -126, PT ;  /* 0xc2fc00005200780b */ /* 0x000fda0003f6e000 */
[----:B------:R-:W-:-:S04]  /*9f90*/  @!P3 FMUL R82, R82, 0.5 ;  /* 0x3f0000005252b820 */ /* 0x000fc80000400000 */
[----:B------:R-:W1:Y:S01]  /*9fa0*/  MUFU.EX2 R25, R82 ;  /* 0x0000005200197308 */ /* 0x000e620000000800 */
[----:B------:R-:W-:-:S07]  /*9fb0*/  WARPGROUP.DEPBAR.LE gsb0, 0x0 ;  /* 0x00008000000079c5 */ /* 0x000fce0000010000 */
[----:B------:R-:W2:Y:S01]  /*9fc0*/  MUFU.EX2 R49, R75 ;  /* 0x0000004b00317308 */ /* 0x000ea20000000800 */
[-CC-:B------:R-:W-:Y:S01]  /*9fd0*/  FFMA R50, R79, R21.reuse, -R124.reuse ;  /* 0x000000154f327223 */ /* 0x180fe2000000087c */
[----:B------:R-:W-:Y:S01]  /*9fe0*/  FFMA R21, R87, R21, -R124 ;  /* 0x0000001557157223 */ /* 0x000fe2000000087c */
[----:B-1----:R-:W-:Y:S01]  /*9ff0*/  @!P3 FMUL R25, R25, R25 ;  /* 0x000000191919b220 */ /* 0x002fe20000400000 */
[----:B------:R-:W-:-:S04]  /*a000*/  FSETP.GEU.AND P3, PT, R86, -126, PT ;  /* 0xc2fc00005600780b */ /* 0x000fc80003f6e000 */
[----:B------:R-:W1:Y:S08]  /*a010*/  MUFU.EX2 R48, R76 ;  /* 0x0000004c00307308 */ /* 0x000e700000000800 */
[----:B------:R-:W3:Y:S01]  /*a020*/  MUFU.EX2 R51, R77 ;  /* 0x0000004d00337308 */ /* 0x000ee20000000800 */
[----:B--2---:R-:W-:Y:S01]  /*a030*/  @!P4 FMUL R49, R49, R49 ;  /* 0x000000313131c220 */ /* 0x004fe20000400000 */
[----:B------:R-:W-:Y:S01]  /*a040*/  FSETP.GEU.AND P4, PT, R50, -126, PT ;  /* 0xc2fc00003200780b */ /* 0x000fe20003f8e000 */
[----:B------:R-:W-:-:S03]  /*a050*/  @!P3 FMUL R86, R86, 0.5 ;  /* 0x3f0000005656b820 */ /* 0x000fc60000400000 */
[----:B------:R-:W-:Y:S01]  /*a060*/  F2FP.F16.F32.PACK_AB R45, R49, R64 ;  /* 0x00000040312d723e */ /* 0x000fe200000000ff */
[----:B------:R-:W-:Y:S01]  /*a070*/  FADD R64, R61, R64 ;  /* 0x000000403d407221 */ /* 0x000fe20000000000 */
[----:B-1----:R-:W-:Y:S01]  /*a080*/  @!P5 FMUL R48, R48, R48 ;  /* 0x000000303030d220 */ /* 0x002fe20000400000 */
[----:B------:R-:W-:Y:S01]  /*a090*/  FSETP.GEU.AND P5, PT, R80, -126, PT ;  /* 0xc2fc00005000780b */ /* 0x000fe20003fae000 */
[----:B------:R-:W1:Y:S01]  /*a0a0*/  MUFU.EX2 R86, R86 ;  /* 0x0000005600567308 */ /* 0x000e620000000800 */
[----:B------:R-:W-:-:S04]  /*a0b0*/  FADD R64, R64, R49 ;  /* 0x0000003140407221 */ /* 0x000fc80000000000 */
[----:B------:R-:W-:Y:S01]  /*a0c0*/  @!P4 FMUL R50, R50, 0.5 ;  /* 0x3f0000003232c820 */ /* 0x000fe20000400000 */
[----:B---3--:R-:W-:Y:S01]  /*a0d0*/  @!P6 FMUL R51, R51, R51 ;  /* 0x000000333333e220 */ /* 0x008fe20000400000 */
[----:B------:R-:W-:-:S04]  /*a0e0*/  FSETP.GEU.AND P6, PT, R81, -126, PT ;  /* 0xc2fc00005100780b */ /* 0x000fc80003fce000 */
[----:B------:R-:W2:Y:S01]  /*a0f0*/  MUFU.EX2 R50, R50 ;  /* 0x0000003200327308 */ /* 0x000ea20000000800 */
[----:B------:R-:W-:Y:S01]  /*a100*/  F2FP.F16.F32.PACK_AB R46, R51, R48 ;  /* 0x00000030332e723e */ /* 0x000fe200000000ff */
[----:B------:R-:W-:Y:S01]  /*a110*/  @!P5 FMUL R80, R80, 0.5 ;  /* 0x3f0000005050d820 */ /* 0x000fe20000400000 */
[----:B-1----:R-:W-:-:S05]  /*a120*/  @!P3 FMUL R86, R86, R86 ;  /* 0x000000565656b220 */ /* 0x002fca0000400000 */
[----:B------:R-:W1:Y:S01]  /*a130*/  MUFU.EX2 R13, R80 ;  /* 0x00000050000d7308 */ /* 0x000e620000000800 */
[----:B------:R-:W-:-:S07]  /*a140*/  @!P6 FMUL R81, R81, 0.5 ;  /* 0x3f0000005151e820 */ /* 0x000fce0000400000 */
[----:B------:R-:W3:Y:S01]  /*a150*/  MUFU.EX2 R24, R81 ;  /* 0x0000005100187308 */ /* 0x000ee20000000800 */
[----:B--2---:R-:W-:Y:S01]  /*a160*/  @!P4 FMUL R50, R50, R50 ;  /* 0x000000323232c220 */ /* 0x004fe20000400000 */
[----:B------:R-:W-:-:S04]  /*a170*/  FSETP.GEU.AND P4, PT, R83, -126, PT ;  /* 0xc2fc00005300780b */ /* 0x000fc80003f8e000 */
[----:B------:R-:W-:Y:S01]  /*a180*/  F2FP.F16.F32.PACK_AB R47, R50, R15 ;  /* 0x0000000f322f723e */ /* 0x000fe200000000ff */
[----:B------:R-:W-:Y:S01]  /*a190*/  FADD R15, R64, R15 ;  /* 0x0000000f400f7221 */ /* 0x000fe20000000000 */
[----:B-1----:R-:W-:Y:S02]  /*a1a0*/  @!P5 FMUL R13, R13, R13 ;  /* 0x0000000d0d0dd220 */ /* 0x002fe40000400000 */
[----:B------:R-:W-:Y:S01]  /*a1b0*/  WARPGROUP.ARRIVE ;  /* 0x00000000000079c5 */ /* 0x000fe20000000000 */
[----:B------:R-:W-:Y:S01]  /*a1c0*/  FSETP.GEU.AND P5, PT, R84, -126, PT ;  /* 0xc2fc00005400780b */ /* 0x000fe20003fae000 */
[----:B------:R-:W-:-:S03]  /*a1d0*/  FADD R50, R15, R50 ;  /* 0x000000320f327221 */ /* 0x000fc60000000000 */
[----:B------:R-:W-:Y:S01]  /*a1e0*/  @!P4 FMUL R83, R83, 0.5 ;  /* 0x3f0000005353c820 */ /* 0x000fe20000400000 */
[----:B------:R-:W-:Y:S01]  /*a1f0*/  HGMMA.64x64x16.F32 R88, R44, gdesc[UR4].tnspB, R88, gsb0 ;  /* 0x40e000042c587df0 */ /* 0x000fe20008000858 */
[----:B---3--:R-:W-:Y:S01]  /*a200*/  @!P6 FMUL R24, R24, R24 ;  /* 0x000000181818e220 */ /* 0x008fe20000400000 */
[----:B------:R-:W-:Y:S02]  /*a210*/  FSETP.GEU.AND P6, PT, R85, -126, PT ;  /* 0xc2fc00005500780b */ /* 0x000fe40003fce000 */
[----:B------:R-:W-:Y:S01]  /*a220*/  R2UR UR6, R22 ;  /* 0x00000000160672ca */ /* 0x000fe200000e0000 */
[----:B------:R-:W-:Y:S01]  /*a230*/  FADD R22, R35, R54 ;  /* 0x0000003623167221 */ /* 0x000fe20000000000 */
[----:B------:R-:W-:Y:S02]  /*a240*/  R2UR UR7, R23 ;  /* 0x00000000170772ca */ /* 0x000fe400000e0000 */
[----:B------:R-:W-:Y:S01]  /*a250*/  @!P5 FMUL R84, R84, 0.5 ;  /* 0x3f0000005454d820 */ /* 0x000fe20000400000 */
[----:B------:R-:W-:Y:S01]  /*a260*/  F2FP.F16.F32.PACK_AB R52, R24, R13 ;  /* 0x0000000d1834723e */ /* 0x000fe200000000ff */
[----:B------:R-:W-:Y:S01]  /*a270*/  FADD R33, R22, R33 ;  /* 0x0000002116217221 */ /* 0x000fe20000000000 */
[----:B------:R-:W-:-:S03]  /*a280*/  SEL R23, R7, RZ, P2 ;  /* 0x000000ff07177207 */ /* 0x000fc60001000000 */
[----:B------:R-:W1:Y:S01]  /*a290*/  MUFU.EX2 R84, R84 ;  /* 0x0000005400547308 */ /* 0x000e620000000800 */
[----:B------:R-:W-:Y:S01]  /*a2a0*/  @!P6 FMUL R85, R85, 0.5 ;  /* 0x3f0000005555e820 */ /* 0x000fe20000400000 */
[----:B------:R-:W-:Y:S01]  /*a2b0*/  FADD R36, R33, R36 ;  /* 0x0000002421247221 */ /* 0x000fe20000000000 */
[----:B------:R-:W-:-:S03]  /*a2c0*/  IMAD R7, R23, 0x8, R14 ;  /* 0x0000000817077824 */ /* 0x000fc600078e020e */
[----:B------:R-:W-:Y:S02]  /*a2d0*/  FADD R37, R36, R37 ;  /* 0x0000002524257221 */ /* 0x000fe40000000000 */
[----:B------:R-:W2:Y:S01]  /*a2e0*/  MUFU.EX2 R85, R85 ;  /* 0x0000005500557308 */ /* 0x000ea20000000800 */
[----:B------:R-:W-:Y:S01]  /*a2f0*/  PRMT R7, RZ, 0x654, R7 ;  /* 0x00000654ff077816 */ /* 0x000fe20000000007 */
[----:B------:R-:W-:-:S04]  /*a300*/  FADD R58, R37, R58 ;  /* 0x0000003a253a7221 */ /* 0x000fc80000000000 */
[----:B------:R-:W-:Y:S01]  /*a310*/  FADD R59, R58, R59 ;  /* 0x0000003b3a3b7221 */ /* 0x000fe20000000000 */
[----:B-1----:R-:W-:-:S03]  /*a320*/  @!P5 FMUL R84, R84, R84 ;  /* 0x000000545454d220 */ /* 0x002fc60000400000 */
[----:B------:R-:W-:-:S04]  /*a330*/  FADD R40, R59, R40 ;  /* 0x000000283b287221 */ /* 0x000fc80000000000 */
[----:B------:R-:W-:Y:S01]  /*a340*/  FADD R43, R40, R43 ;  /* 0x0000002b282b7221 */ /* 0x000fe20000000000 */
[----:B--2---:R-:W-:-:S03]  /*a350*/  @!P6 FMUL R85, R85, R85 ;  /* 0x000000555555e220 */ /* 0x004fc60000400000 */
[----:B------:R-:W-:Y:S02]  /*a360*/  FADD R62, R43, R62 ;  /* 0x0000003e2b3e7221 */ /* 0x000fe40000000000 */
[----:B------:R-:W-:Y:S02]  /*a370*/  F2FP.F16.F32.PACK_AB R54, R85, R84 ;  /* 0x000000545536723e */ /* 0x000fe400000000ff */
[----:B------:R-:W-:-:S04]  /*a380*/  FADD R63, R62, R63 ;  /* 0x0000003f3e3f7221 */ /* 0x000fc80000000000 */
[----:B------:R-:W-:-:S04]  /*a390*/  FADD R48, R63, R48 ;  /* 0x000000303f307221 */ /* 0x000fc80000000000 */
[----:B------:R-:W-:-:S04]  /*a3a0*/  FADD R48, R48, R51 ;  /* 0x0000003330307221 */ /* 0x000fc80000000000 */
[----:B------:R-:W-:-:S04]  /*a3b0*/  FADD R13, R48, R13 ;  /* 0x0000000d300d7221 */ /* 0x000fc80000000000 */
[----:B------:R-:W-:-:S04]  /*a3c0*/  FADD R13, R13, R24 ;  /* 0x000000180d0d7221 */ /* 0x000fc80000000000 */
[----:B------:R-:W-:-:S04]  /*a3d0*/  FADD R13, R13, R84 ;  /* 0x000000540d0d7221 */ /* 0x000fc80000000000 */
[----:B------:R-:W-:Y:S01]  /*a3e0*/  FADD R15, R13, R85 ;  /* 0x000000550d0f7221 */ /* 0x000fe20000000000 */
[----:B------:R-:W-:Y:S02]  /*a3f0*/  WARPGROUP.DEPBAR.LE gsb0, 0x0 ;  /* 0x00008000000079c5 */ /* 0x000fe40000010000 */
[----:B------:R-:W1:Y:S02]  /*a400*/  MUFU.EX2 R44, R83 ;  /* 0x00000053002c7308 */ /* 0x000e640000000800 */
[----:B-1----:R-:W-:Y:S01]  /*a410*/  @!P4 FMUL R44, R44, R44 ;  /* 0x0000002c2c2cc220 */ /* 0x002fe20000400000 */
[----:B------:R-:W-:-:S04]  /*a420*/  FSETP.GEU.AND P4, PT, R21, -126, PT ;  /* 0xc2fc00001500780b */ /* 0x000fc80003f8e000 */
[----:B------:R-:W-:Y:S01]  /*a430*/  F2FP.F16.F32.PACK_AB R53, R44, R25 ;  /* 0x000000192c35723e */ /* 0x000fe200000000ff */
[----:B------:R-:W-:-:S04]  /*a440*/  FADD R25, R50, R25 ;  /* 0x0000001932197221 */ /* 0x000fc80000000000 */
[----:B------:R-:W-:-:S04]  /*a450*/  FADD R25, R25, R44 ;  /* 0x0000002c19197221 */ /* 0x000fc80000000000 */
[----:B------:R-:W-:Y:S01]  /*a460*/  @!P4 FMUL R21, R21, 0.5 ;  /* 0x3f0000001515c820 */ /* 0x000fe20000400000 */
[----:B------:R-:W-:-:S05]  /*a470*/  FADD R25, R25, R86 ;  /* 0x0000005619197221 */ /* 0x000fca0000000000 */
[----:B------:R-:W1:Y:S02]  /*a480*/  MUFU.EX2 R21, R21 ;  /* 0x0000001500157308 */ /* 0x000e640000000800 */
[----:B-1----:R-:W-:-:S04]  /*a490*/  @!P4 FMUL R21, R21, R21 ;  /* 0x000000151515c220 */ /* 0x002fc80000400000 */
[----:B------:R-:W-:Y:S01]  /*a4a0*/  FADD R13, R25, R21 ;  /* 0x00000015190d7221 */ /* 0x000fe20000000000 */
[----:B------:R-:W-:-:S04]  /*a4b0*/  F2FP.F16.F32.PACK_AB R55, R21, R86 ;  /* 0x000000561537723e */ /* 0x000fc800000000ff */
        /* <DEDUP_REMOVED lines=11> */
.L_x_49:
        /* <DEDUP_REMOVED lines=10> */
.L_x_50:
[----:B------:R-:W-:Y:S01]  /*a610*/  IMAD R21, R5, 0x4000, R2 ;  /* 0x0000400005157824 */ /* 0x000fe200078e0202 */
        /* <DEDUP_REMOVED lines=8> */
[----:B------:R-:W-:Y:S01]  /*a6a0*/  VIADD R5, R5, 0x1 ;  /* 0x0000000105057836 */ /* 0x000fe20000000000 */
[----:B------:R-:W-:Y:S01]  /*a6b0*/  UMOV UR10, URZ ;  /* 0x0000003f000a7c82 */ /* 0x000fe20008000000 */
[----:B------:R-:W-:Y:S01]  /*a6c0*/  UMOV UR12, UR36 ;  /* 0x00000024000c7c82 */ /* 0x000fe20008000000 */
[----:B------:R-:W-:Y:S01]  /*a6d0*/  UMOV UR13, UR37 ;  /* 0x00000025000d7c82 */ /* 0x000fe20008000000 */
[----:B------:R-:W-:Y:S01]  /*a6e0*/  IADD3 R9, R9, 0x1, RZ ;  /* 0x0000000109097810 */ /* 0x000fe20007ffe0ff */
[----:B------:R-:W-:Y:S01]  /*a6f0*/  USHF.L.U32 UR11, UR11, 0x7, URZ ;  /* 0x000000070b0b7899 */ /* 0x000fe2000800063f */
[----:B------:R-:W-:Y:S01]  /*a700*/  ISETP.NE.AND P1, PT, R5, 0x4, PT ;  /* 0x000000040500780c */ /* 0x000fe20003f25270 */
[----:B------:R-:W-:-:S02]  /*a710*/  UIADD3 UR9, UR9, 0x12000, URZ ;  /* 0x0001200009097890 */ /* 0x000fc4000fffe03f */
[----:B------:R-:W-:Y:S01]  /*a720*/  UIADD3 UR8, UR8, 0x2000, URZ ;  /* 0x0000200008087890 */ /* 0x000fe2000fffe03f */
[----:B-12---:R-:W-:Y:S02]  /*a730*/  SEL R7, RZ, 0x1, P1 ;  /* 0x00000001ff077807 */ /* 0x006fe40000800000 */
[----:B------:R-:W-:Y:S02]  /*a740*/  SEL R5, R5, RZ, P1 ;  /* 0x000000ff05057207 */ /* 0x000fe40000800000 */
[----:B------:R-:W-:-:S04]  /*a750*/  LOP3.LUT R6, R6, R7, RZ, 0x3c, !PT ;  /* 0x0000000706067212 */ /* 0x000fc800078e3cff */
[----:B------:R2:W-:Y:S02]  /*a760*/  UTMALDG.4D [UR8], [UR6], desc[UR18] ;  /* 0x00001208060075b4 */ /* 0x0005e40008019000 */
[----:B--2---:R-:W-:Y:S01]  /*a770*/  NOP ;  /* 0x0000000000007918 */ /* 0x004fe20000000000 */
.L_x_48:
[----:B------:R-:W-:Y:S05]  /*a780*/  BSYNC B0 ;  /* 0x0000000000007941 */ /* 0x000fea0003800000 */
.L_x_47:
[----:B------:R-:W-:-:S07]  /*a790*/  VIADD R8, R8, 0xffffffff ;  /* 0xffffffff08087836 */ /* 0x000fce0000000000 */
.L_x_46:
[C---:B------:R-:W-:Y:S01]  /*a7a0*/  ISETP.GT.AND P3, PT, R20.reuse, 0x1, PT ;  /* 0x000000011400780c */ /* 0x040fe20003f64270 */
[----:B------:R-:W-:Y:S01]  /*a7b0*/  VIADD R17, R17, 0x1 ;  /* 0x0000000111117836 */ /* 0x000fe20000000000 */
[----:B-1----:R-:W-:Y:S01]  /*a7c0*/  IADD3 R7, R23, 0x1, RZ ;  /* 0x0000000117077810 */ /* 0x002fe20007ffe0ff */
[----:B------:R-:W-:Y:S01]  /*a7d0*/  VIADD R20, R20, 0xffffffff ;  /* 0xffffffff14147836 */ /* 0x000fe20000000000 */
[----:B------:R-:W-:Y:S01]  /*a7e0*/  MOV R22, R18 ;  /* 0x0000001200167202 */ /* 0x000fe20000000f00 */
[----:B------:R-:W-:Y:S01]  /*a7f0*/  VIADD R12, R12, 0x80 ;  /* 0x000000800c0c7836 */ /* 0x000fe20000000000 */
[----:B------:R-:W-:Y:S02]  /*a800*/  ISETP.NE.AND P1, PT, R17, 0x4, PT ;  /* 0x000000041100780c */ /* 0x000fe40003f25270 */
[----:B------:R-:W-:Y:S02]  /*a810*/  ISETP.NE.AND P2, PT, R7, 0x4, PT ;  /* 0x000000040700780c */ /* 0x000fe40003f45270 */
[----:B------:R-:W-:-:S02]  /*a820*/  SEL R21, RZ, 0x1, P1 ;  /* 0x00000001ff157807 */ /* 0x000fc40000800000 */
[----:B------:R-:W-:Y:S02]  /*a830*/  SEL R17, R17, RZ, P1 ;  /* 0x000000ff11117207 */ /* 0x000fe40000800000 */
[----:B------:R-:W-:Y:S01]  /*a840*/  LOP3.LUT R4, R4, R21, RZ, 0x3c, !PT ;  /* 0x0000001504047212 */ /* 0x000fe200078e3cff */
[----:B------:R-:W-:Y:S01]  /*a850*/  IMAD.MOV.U32 R21, RZ, RZ, R19 ;  /* 0x000000ffff157224 */ /* 0x000fe200078e0013 */
[----:B------:R-:W-:Y:S01]  /*a860*/  SEL R7, R7, RZ, P2 ;  /* 0x000000ff07077207 */ /* 0x000fe20001000000 */
[----:B------:R-:W-:Y:S06]  /*a870*/  @P3 BRA `(.L_x_51) ;  /* 0xffffffc400c03947 */ /* 0x000fec000383ffff */
.L_x_37:
[----:B------:R-:W-:Y:S05]  /*a880*/  WARPSYNC.ALL ;  /* 0x0000000000007948 */ /* 0x000fea0003800000 */
[----:B------:R-:W2:Y:S01]  /*a890*/  SHFL.BFLY PT, R0, R15, 0x1, 0x1f ;  /* 0x0c201f000f007f89 */ /* 0x000ea200000e0000 */
[----:B------:R-:W-:Y:S01]  /*a8a0*/  BSSY B0, `(.L_x_52) ;  /* 0x0000023000007945 */ /* 0x000fe20003800000 */
[----:B------:R-:W-:Y:S01]  /*a8b0*/  IMAD.MOV.U32 R7, RZ, RZ, 0x7f800000 ;  /* 0x7f800000ff077424 */ /* 0x000fe200078e00ff */
[----:B------:R-:W-:Y:S01]  /*a8c0*/  MOV R8, 0x3f800000 ;  /* 0x3f80000000087802 */ /* 0x000fe20000000f00 */
[----:B------:R-:W3:Y:S01]  /*a8d0*/  SHFL.BFLY PT, R4, R13, 0x1, 0x1f ;  /* 0x0c201f000d047f89 */ /* 0x000ee200000e0000 */
[----:B------:R-:W-:-:S02]  /*a8e0*/  IMAD.MOV.U32 R9, RZ, RZ, 0x7f800000 ;  /* 0x7f800000ff097424 */ /* 0x000fc400078e00ff */
[----:B--2---:R-:W-:Y:S01]  /*a8f0*/  FADD R0, R0, R15 ;  /* 0x0000000f00007221 */ /* 0x004fe20000000000 */
[----:B---3--:R-:W-:-:S04]  /*a900*/  FADD R14, R4, R13 ;  /* 0x0000000d040e7221 */ /* 0x008fc80000000000 */
[----:B------:R-:W2:Y:S01]  /*a910*/  SHFL.BFLY PT, R3, R0, 0x2, 0x1f ;  /* 0x0c401f0000037f89 */ /* 0x000ea200000e0000 */
[----:B------:R-:W-:-:S03]  /*a920*/  IMAD.MOV.U32 R4, RZ, RZ, 0x3f800000 ;  /* 0x3f800000ff047424 */ /* 0x000fc600078e00ff */
[----:B------:R-:W3:Y:S01]  /*a930*/  SHFL.BFLY PT, R17, R14, 0x2, 0x1f ;  /* 0x0c401f000e117f89 */ /* 0x000ee200000e0000 */
[C---:B--2---:R-:W-:Y:S01]  /*a940*/  FSETP.NE.AND P0, PT, R0.reuse, -R3, PT ;  /* 0x800000030000720b */ /* 0x044fe20003f05000 */
[----:B------:R-:W-:Y:S01]  /*a950*/  FADD R3, R0, R3 ;  /* 0x0000000300037221 */ /* 0x000fe20000000000 */
[----:B---3--:R-:W-:-:S11]  /*a960*/  FADD R6, R14, R17 ;  /* 0x000000110e067221 */ /* 0x008fd60000000000 */
[----:B------:R-:W-:Y:S05]  /*a970*/  @!P0 BRA `(.L_x_53) ;  /* 0x0000000000548947 */ /* 0x000fea0003800000 */
[----:B------:R-:W-:Y:S01]  /*a980*/  IADD3 R0, R3, 0x1800000, RZ ;  /* 0x0180000003007810 */ /* 0x000fe20007ffe0ff */
[----:B------:R-:W-:Y:S03]  /*a990*/  BSSY B1, `(.L_x_54) ;  /* 0x000000c000017945 */ /* 0x000fe60003800000 */
[----:B------:R-:W-:-:S04]  /*a9a0*/  LOP3.LUT R0, R0, 0x7f800000, RZ, 0xc0, !PT ;  /* 0x7f80000000007812 */ /* 0x000fc800078ec0ff */
[----:B------:R-:W-:-:S13]  /*a9b0*/  ISETP.GT.U32.AND P0, PT, R0, 0x1ffffff, PT ;  /* 0x01ffffff0000780c */ /* 0x000fda0003f04070 */
[----:B------:R-:W-:Y:S05]  /*a9c0*/  @P0 BRA `(.L_x_55) ;  /* 0x0000000000100947 */ /* 0x000fea0003800000 */
[----:B------:R-:W-:-:S07]  /*a9d0*/  MOV R12, 0xa9f0 ;  /* 0x0000a9f0000c7802 */ /* 0x000fce0000000f00 */
[----:B-1----:R-:W-:Y:S05]  /*a9e0*/  CALL.REL.NOINC `($__internal_0_$__cuda_sm20_rcp_rn_f32_slowpath) ;  /* 0x00000010005c7944 */ /* 0x002fea0003c00000 */
[----:B------:R-:W-:Y:S01]  /*a9f0*/  IMAD.MOV.U32 R4, RZ, RZ, R0 ;  /* 0x000000ffff047224 */ /* 0x000fe200078e0000 */
[----:B------:R-:W-:Y:S06]  /*aa00*/  BRA `(.L_x_56) ;  /* 0x0000000000107947 */ /* 0x000fec0003800000 */
.L_x_55:
[----:B------:R-:W2:Y:S02]  /*aa10*/  MUFU.RCP R4, R3 ;  /* 0x0000000300047308 */ /* 0x000ea40000001000 */
[----:B--2---:R-:W-:-:S04]  /*aa20*/  FFMA R0, R3, R4, -1 ;  /* 0xbf80000003007423 */ /* 0x004fc80000000004 */
[----:B------:R-:W-:-:S04]  /*aa30*/  FADD.FTZ R5, -R0, -RZ ;  /* 0x800000ff00057221 */ /* 0x000fc80000010100 */
[----:B------:R-:W-:-:S07]  /*aa40*/  FFMA R4, R4, R5, R4 ;  /* 0x0000000504047223 */ /* 0x000fce0000000004 */
.L_x_56:
[----:B------:R-:W-:Y:S05]  /*aa50*/  BSYNC B1 ;  /* 0x0000000000017941 */ /* 0x000fea0003800000 */
.L_x_54:
[----:B------:R-:W-:Y:S01]  /*aa60*/  FSETP.GEU.AND P0, PT, |R3|, 1.175494350822287508e-38, PT ;  /* 0x008000000300780b */ /* 0x000fe20003f0e200 */
[----:B------:R-:W-:-:S12]  /*aa70*/  ULDC UR6, c[0x0][0x600] ;  /* 0x0001800000067ab9 */ /* 0x000fd80000000800 */
[----:B------:R-:W-:-:S04]  /*aa80*/  @!P0 FMUL R3, R3, 16777216 ;  /* 0x4b80000003038820 */ /* 0x000fc80000400000 */
[----:B------:R-:W2:Y:S02]  /*aa90*/  MUFU.LG2 R0, R3 ;  /* 0x0000000300007308 */ /* 0x000ea40000000c00 */
[----:B--2---:R-:W-:-:S04]  /*aaa0*/  @!P0 FADD R0, R0, -24 ;  /* 0xc1c0000000008421 */ /* 0x004fc80000000000 */
[----:B------:R-:W-:-:S04]  /*aab0*/  FMUL R9, R0, 0.69314718246459960938 ;  /* 0x3f31721800097820 */ /* 0x000fc80000400000 */
[----:B------:R-:W-:-:S07]  /*aac0*/  FFMA R9, R18, UR6, R9 ;  /* 0x0000000612097c23 */ /* 0x000fce0008000009 */
.L_x_53:
[----:B------:R-:W-:Y:S05]  /*aad0*/  BSYNC B0 ;  /* 0x0000000000007941 */ /* 0x000fea0003800000 */
.L_x_52:
[----:B------:R-:W-:Y:S01]  /*aae0*/  FSETP.NE.AND P0, PT, R14, -R17, PT ;  /* 0x800000110e00720b */ /* 0x000fe20003f05000 */
[----:B------:R-:W-:Y:S01]  /*aaf0*/  ULDC UR4, c[0x0][0x608] ;  /* 0x0001820000047ab9 */ /* 0x000fe20000000800 */
[----:B------:R-:W-:Y:S01]  /*ab00*/  BSSY B0, `(.L_x_57) ;  /* 0x0000029000007945 */ /* 0x000fe20003800000 */
[----:B------:R-:W-:-:S04]  /*ab10*/  FMUL R4, R4, UR4 ;  /* 0x0000000404047c20 */ /* 0x000fc80008400000 */
        /* <DEDUP_REMOVED lines=16> */
[----:B------:R-:W-:Y:S06]  /*ac20*/  @!P0 BRA `(.L_x_58) ;  /* 0x0000000000588947 */ /* 0x000fec0003800000 */
[----:B------:R-:W-:Y:S01]  /*ac30*/  VIADD R0, R6, 0x1800000 ;  /* 0x0180000006007836 */ /* 0x000fe20000000000 */
[----:B------:R-:W-:Y:S04]  /*ac40*/  BSSY B1, `(.L_x_59) ;  /* 0x000000d000017945 */ /* 0x000fe80003800000 */
[----:B------:R-:W-:-:S04]  /*ac50*/  LOP3.LUT R0, R0, 0x7f800000, RZ, 0xc0, !PT ;  /* 0x7f80000000007812 */ /* 0x000fc800078ec0ff */
[----:B------:R-:W-:-:S13]  /*ac60*/  ISETP.GT.U32.AND P0, PT, R0, 0x1ffffff, PT ;  /* 0x01ffffff0000780c */ /* 0x000fda0003f04070 */
[----:B------:R-:W-:Y:S05]  /*ac70*/  @P0 BRA `(.L_x_60) ;  /* 0x0000000000140947 */ /* 0x000fea0003800000 */
[----:B------:R-:W-:Y:S02]  /*ac80*/  MOV R3, R6 ;  /* 0x0000000600037202 */ /* 0x000fe40000000f00 */
[----:B------:R-:W-:-:S07]  /*ac90*/  MOV R12, 0xacb0 ;  /* 0x0000acb0000c7802 */ /* 0x000fce0000000f00 */
[----:B-1----:R-:W-:Y:S05]  /*aca0*/  CALL.REL.NOINC `($__internal_0_$__cuda_sm20_rcp_rn_f32_slowpath) ;  /* 0x0000000c00ac7944 */ /* 0x002fea0003c00000 */
[----:B------:R-:W-:Y:S01]  /*acb0*/  IMAD.MOV.U32 R8, RZ, RZ, R0 ;  /* 0x000000ffff087224 */ /* 0x000fe200078e0000 */
[----:B------:R-:W-:Y:S06]  /*acc0*/  BRA `(.L_x_61) ;  /* 0x0000000000107947 */ /* 0x000fec0003800000 */
.L_x_60:
[----:B------:R-:W2:Y:S02]  /*acd0*/  MUFU.RCP R3, R6 ;  /* 0x0000000600037308 */ /* 0x000ea40000001000 */
[----:B--2---:R-:W-:-:S04]  /*ace0*/  FFMA R0, R6, R3, -1 ;  /* 0xbf80000006007423 */ /* 0x004fc80000000003 */
[----:B------:R-:W-:-:S04]  /*acf0*/  FADD.FTZ R0, -R0, -RZ ;  /* 0x800000ff00007221 */ /* 0x000fc80000010100 */
[----:B------:R-:W-:-:S07]  /*ad00*/  FFMA R8, R3, R0, R3 ;  /* 0x0000000003087223 */ /* 0x000fce0000000003 */
.L_x_61:
[----:B------:R-:W-:Y:S05]  /*ad10*/  BSYNC B1 ;  /* 0x0000000000017941 */ /* 0x000fea0003800000 */
.L_x_59:
[----:B------:R-:W-:Y:S01]  /*ad20*/  FSETP.GEU.AND P0, PT, |R6|, 1.175494350822287508e-38, PT ;  /* 0x008000000600780b */ /* 0x000fe20003f0e200 */
[----:B------:R-:W-:-:S12]  /*ad30*/  ULDC UR4, c[0x0][0x600] ;  /* 0x0001800000047ab9 */ /* 0x000fd80000000800 */
[----:B------:R-:W-:-:S04]  /*ad40*/  @!P0 FMUL R6, R6, 16777216 ;  /* 0x4b80000006068820 */ /* 0x000fc80000400000 */
[----:B------:R-:W2:Y:S02]  /*ad50*/  MUFU.LG2 R0, R6 ;  /* 0x0000000600007308 */ /* 0x000ea40000000c00 */
[----:B--2---:R-:W-:-:S04]  /*ad60*/  @!P0 FADD R0, R0, -24 ;  /* 0xc1c0000000008421 */ /* 0x004fc80000000000 */
[----:B------:R-:W-:-:S04]  /*ad70*/  FMUL R0, R0, 0.69314718246459960938 ;  /* 0x3f31721800007820 */ /* 0x000fc80000400000 */
[----:B------:R-:W-:-:S07]  /*ad80*/  FFMA R7, R19, UR4, R0 ;  /* 0x0000000413077c23 */ /* 0x000fce0008000000 */
.L_x_58:
[----:B------:R-:W-:Y:S05]  /*ad90*/  BSYNC B0 ;  /* 0x0000000000007941 */ /* 0x000fea0003800000 */
.L_x_57:
[C---:B------:R-:W-:Y:S01]  /*ada0*/  LOP3.LUT P0, RZ, R16.reuse, 0x3, RZ, 0xc0, !PT ;  /* 0x0000000310ff7812 */ /* 0x040fe2000780c0ff */
[----:B------:R-:W-:Y:S01]  /*adb0*/  ULDC UR4, c[0x0][0x608] ;  /* 0x0001820000047ab9 */ /* 0x000fe20000000800 */
[----:B------:R-:W-:Y:S01]  /*adc0*/  LOP3.LUT R17, R16, 0x7f, RZ, 0xc0, !PT ;  /* 0x0000007f10117812 */ /* 0x000fe200078ec0ff */
[----:B------:R-:W-:Y:S01]  /*add0*/  ULDC.64 UR8, c[0x0][0x208] ;  /* 0x0000820000087ab9 */ /* 0x000fe20000000a00 */
[----:B------:R-:W-:Y:S01]  /*ade0*/  FMUL R8, R8, UR4 ;  /* 0x0000000408087c20 */ /* 0x000fe20008400000 */
[----:B------:R-:W-:Y:S01]  /*adf0*/  BSSY B0, `(.L_x_62) ;  /* 0x0000018000007945 */ /* 0x000fe20003800000 */
[----:B------:R-:W-:-:S07]  /*ae00*/  SHF.R.U32.HI R18, RZ, 0x5, R17 ;  /* 0x00000005ff127819 */ /* 0x000fce0000011611 */
[----:B------:R-:W-:Y:S05]  /*ae10*/  @P0 BRA `(.L_x_63) ;  /* 0x0000000000540947 */ /* 0x000fea0003800000 */
[----:B------:R-:W2:Y:S01]  /*ae20*/  S2UR UR4, SR_CTAID.X ;  /* 0x00000000000479c3 */ /* 0x000ea20000002500 */
[----:B------:R-:W-:Y:S01]  /*ae30*/  SHF.R.U32.HI R0, RZ, 0x2, R16 ;  /* 0x00000002ff007819 */ /* 0x000fe20000011610 */
[----:B------:R-:W-:-:S03]  /*ae40*/  IMAD.SHL.U32 R3, R18, 0x10, RZ ;  /* 0x0000001012037824 */ /* 0x000fc600078e00ff */
[----:B------:R-:W-:-:S04]  /*ae50*/  LOP3.LUT R0, R0, 0x7, RZ, 0xc0, !PT ;  /* 0x0000000700007812 */ /* 0x000fc800078ec0ff */
[----:B------:R-:W-:Y:S01]  /*ae60*/  LOP3.LUT R0, R3, 0xfffffff0, R0, 0xe2, !PT ;  /* 0xfffffff003007812 */ /* 0x000fe200078ee200 */
[----:B--2---:R-:W-:-:S03]  /*ae70*/  USHF.L.U32 UR6, UR4, 0x6, URZ ;  /* 0x0000000604067899 */ /* 0x004fc6000800063f */
[----:B------:R-:W-:Y:S02]  /*ae80*/  ULDC.64 UR4, c[0x0][0x688] ;  /* 0x0001a20000047ab9 */ /* 0x000fe40000000a00 */
[----:B------:R-:W-:Y:S02]  /*ae90*/  UIMAD UR4, UR36, UR4, UR6 ;  /* 0x00000004240472a4 */ /* 0x000fe4000f8e0206 */
[----:B------:R-:W-:Y:S02]  /*aea0*/  LOP3.LUT R3, R0, UR6, RZ, 0xfc, !PT ;  /* 0x0000000600037c12 */ /* 0x000fe4000f8efcff */
[----:B------:R-:W-:Y:S02]  /*aeb0*/  UIMAD UR4, UR37, UR5, UR4 ;  /* 0x00000005250472a4 */ /* 0x000fe4000f8e0204 */
[C---:B------:R-:W-:Y:S01]  /*aec0*/  IADD3 R4, R3.reuse, 0x8, RZ ;  /* 0x0000000803047810 */ /* 0x040fe20007ffe0ff */
[----:B------:R-:W-:Y:S02]  /*aed0*/  ULDC UR5, c[0x0][0x288] ;  /* 0x0000a20000057ab9 */ /* 0x000fe40000000800 */
[----:B------:R-:W-:-:S02]  /*aee0*/  ISETP.GE.U32.AND P0, PT, R3, UR5, PT ;  /* 0x0000000503007c0c */ /* 0x000fc4000bf06070 */
[----:B------:R-:W-:Y:S02]  /*aef0*/  IADD3 R0, P2, R0, UR4, RZ ;  /* 0x0000000400007c10 */ /* 0x000fe4000ff5e0ff */
[----:B------:R-:W-:Y:S01]  /*af00*/  ISETP.GE.U32.AND P1, PT, R4, UR5, PT ;  /* 0x0000000504007c0c */ /* 0x000fe2000bf26070 */
[----:B------:R-:W-:Y:S02]  /*af10*/  ULDC.64 UR4, c[0x0][0x680] ;  /* 0x0001a00000047ab9 */ /* 0x000fe40000000a00 */
[----:B------:R-:W-:Y:S01]  /*af20*/  IMAD.X R3, RZ, RZ, RZ, P2 ;  /* 0x000000ffff037224 */ /* 0x000fe200010e06ff */
[----:B------:R-:W-:-:S04]  /*af30*/  LEA R4, P2, R0, UR4, 0x2 ;  /* 0x0000000400047c11 */ /* 0x000fc8000f8410ff */
[----:B------:R-:W-:-:S05]  /*af40*/  LEA.HI.X R5, R0, UR5, R3, 0x2, P2 ;  /* 0x0000000500057c11 */ /* 0x000fca00090f1403 */
[----:B------:R2:W-:Y:S04]  /*af50*/  @!P0 STG.E desc[UR8][R4.64], R9 ;  /* 0x0000000904008986 */ /* 0x0005e8000c101908 */
[----:B------:R2:W-:Y:S02]  /*af60*/  @!P1 STG.E desc[UR8][R4.64+0x20], R7 ;  /* 0x0000200704009986 */ /* 0x0005e4000c101908 */
.L_x_63:
[----:B------:R-:W-:Y:S05]  /*af70*/  BSYNC B0 ;  /* 0x0000000000007941 */ /* 0x000fea0003800000 */
.L_x_62:
[----:B------:R-:W-:Y:S01]  /*af80*/  ULDC.64 UR4, c[0x0][0x730] ;  /* 0x0001cc0000047ab9 */ /* 0x000fe20000000a00 */
[-C--:B------:R-:W-:Y:S01]  /*af90*/  FMUL R90, R90, R8.reuse ;  /* 0x000000085a5a7220 */ /* 0x080fe20000400000 */
[----:B------:R-:W-:Y:S01]  /*afa0*/  ISETP.NE.U32.AND P0, PT, RZ, UR4, PT ;  /* 0x00000004ff007c0c */ /* 0x000fe2000bf05070 */
[-C--:B------:R-:W-:Y:S01]  /*afb0*/  FMUL R22, R91, R8.reuse ;  /* 0x000000085b167220 */ /* 0x080fe20000400000 */
[-C--:B------:R-:W-:Y:S01]  /*afc0*/  FMUL R94, R94, R8.reuse ;  /* 0x000000085e5e7220 */ /* 0x080fe20000400000 */
[-C--:B------:R-:W-:Y:S01]  /*afd0*/  FMUL R24, R95, R8.reuse ;  /* 0x000000085f187220 */ /* 0x080fe20000400000 */
[----:B------:R-:W-:Y:S01]  /*afe0*/  ISETP.NE.AND.EX P0, PT, RZ, UR5, PT, P0 ;  /* 0x00000005ff007c0c */ /* 0x000fe2000bf05300 */
        /* <DEDUP_REMOVED lines=12> */
[----:B------:R-:W-:Y:S06]  /*b0b0*/  @P0 BRA `(.L_x_64) ;  /* 0x0000000000200947 */ /* 0x000fec0003800000 */
[----:B------:R-:W-:Y:S02]  /*b0c0*/  ULDC.64 UR4, c[0x0][0x728] ;  /* 0x0001ca0000047ab9 */ /* 0x000fe40000000a00 */
[----:B------:R-:W-:-:S04]  /*b0d0*/  ISETP.NE.U32.AND P0, PT, RZ, UR4, PT ;  /* 0x00000004ff007c0c */ /* 0x000fc8000bf05070 */
[----:B------:R-:W-:-:S13]  /*b0e0*/  ISETP.NE.AND.EX P0, PT, RZ, UR5, PT, P0 ;  /* 0x00000005ff007c0c */ /* 0x000fda000bf05300 */
[----:B------:R-:W-:Y:S05]  /*b0f0*/  @!P0 BRA `(.L_x_65) ;  /* 0x00000000000c8947 */ /* 0x000fea0003800000 */
[----:B--2---:R-:W2:Y:S02]  /*b100*/  LDC.64 R4, c[0x0][0x728] ;  /* 0x0001ca00ff047b82 */ /* 0x004ea40000000a00 */
[----:B--2---:R4:W5:Y:S01]  /*b110*/  LDG.E R4, desc[UR8][R4.64] ;  /* 0x0000000804047981 */ /* 0x004962000c1e1900 */
[----:B------:R-:W-:Y:S05]  /*b120*/  BRA `(.L_x_64) ;  /* 0x0000000000047947 */ /* 0x000fea0003800000 */
.L_x_65:
[----:B--2---:R-:W3:Y:S02]  /*b130*/  LDC R4, c[0x0][0x720] ;  /* 0x0001c800ff047b82 */ /* 0x004ee40000000800 */
.L_x_64:
[----:B------:R-:W-:Y:S01]  /*b140*/  MOV R0, RZ ;  /* 0x000000ff00007202 */ /* 0x000fe20000000f00 */
[----:B---3-5:R-:W-:-:S03]  /*b150*/  IMAD.MOV.U32 R19, RZ, RZ, R4 ;  /* 0x000000ffff137224 */ /* 0x028fc600078e0004 */
[----:B------:R-:W-:-:S13]  /*b160*/  LOP3.LUT P0, RZ, R0, 0x1bf, RZ, 0xc0, !PT ;  /* 0x000001bf00ff7812 */ /* 0x000fda000780c0ff */
[----:B------:R-:W-:Y:S05]  /*b170*/  @!P0 BRA `(.L_x_66) ;  /* 0x0000000000408947 */ /* 0x000fea0003800000 */
[----:B------:R-:W-:Y:S01]  /*b180*/  MOV R0, 0x0 ;  /* 0x0000000000007802 */ /* 0x000fe20000000f00 */
[----:B------:R-:W-:Y:S01]  /*b190*/  ULDC.64 UR4, c[0x4][0x68] ;  /* 0x01001a0000047ab9 */ /* 0x000fe20000000a00 */
[----:B------:R-:W-:Y:S01]  /*b1a0*/  ULDC.64 UR6, c[0x4][0x8] ;  /* 0x0100020000067ab9 */ /* 0x000fe20000000a00 */
[----:B--2---:R-:W-:Y:S01]  /*b1b0*/  MOV R4, UR4 ;  /* 0x0000000400047c02 */ /* 0x004fe20008000f00 */
[----:B------:R2:W3:Y:S01]  /*b1c0*/  LDC.64 R14, c[0x4][R0] ;  /* 0x01000000000e7b82 */ /* 0x0004e20000000a00 */
[----:B----4-:R-:W-:Y:S01]  /*b1d0*/  IMAD.U32 R5, RZ, RZ, UR5 ;  /* 0x00000005ff057e24 */ /* 0x010fe2000f8e00ff */
[----:B------:R-:W-:Y:S01]  /*b1e0*/  ULDC.64 UR4, c[0x4][0x70] ;  /* 0x01001c0000047ab9 */ /* 0x000fe20000000a00 */
[----:B------:R-:W-:Y:S01]  /*b1f0*/  IMAD.U32 R10, RZ, RZ, UR6 ;  /* 0x00000006ff0a7e24 */ /* 0x000fe2000f8e00ff */
[----:B------:R-:W-:Y:S01]  /*b200*/  MOV R7, UR5 ;  /* 0x0000000500077c02 */ /* 0x000fe20008000f00 */
[----:B------:R-:W-:Y:S01]  /*b210*/  IMAD.U32 R6, RZ, RZ, UR4 ;  /* 0x00000004ff067e24 */ /* 0x000fe2000f8e00ff */
[----:B------:R-:W-:Y:S01]  /*b220*/  MOV R8, 0x70 ;  /* 0x0000007000087802 */ /* 0x000fe20000000f00 */
[----:B------:R-:W-:-:S02]  /*b230*/  IMAD.U32 R11, RZ, RZ, UR7 ;  /* 0x00000007ff0b7e24 */ /* 0x000fc4000f8e00ff */
[----:B------:R-:W-:Y:S02]  /*b240*/  IMAD.MOV.U32 R12, RZ, RZ, 0x1 ;  /* 0x00000001ff0c7424 */ /* 0x000fe400078e00ff */
[----:B--2---:R-:W-:-:S07]  /*b250*/  IMAD.MOV.U32 R13, RZ, RZ, RZ ;  /* 0x000000ffff0d7224 */ /* 0x004fce00078e00ff */
[----:B-1----:R-:W-:-:S07]  /*b260*/  LEPC R20, `(.L_x_66) ;  /* 0x000000001014794e */ /* 0x002fce0000000000 */
[----:B---3--:R-:W-:Y:S05]  /*b270*/  CALL.ABS.NOINC R14 ;  /* 0x000000000e007343 */ /* 0x008fea0003c00000 */
.L_x_66:
        /* <DEDUP_REMOVED lines=18> */
.L_x_67:
[----:B------:R-:W-:Y:S01]  /*b3a0*/  ULDC.64 UR4, c[0x0][0x730] ;  /* 0x0001cc0000047ab9 */ /* 0x000fe20000000a00 */
[----:B------:R-:W-:Y:S02]  /*b3b0*/  SHF.L.U32 R0, R16, 0x5, RZ ;  /* 0x0000000510007819 */ /* 0x000fe400000006ff */
[----:B------:R-:W-:Y:S02]  /*b3c0*/  ISETP.NE.U32.AND P0, PT, RZ, UR4, PT ;  /* 0x00000004ff007c0c */ /* 0x000fe4000bf05070 */
[----:B--2---:R-:W-:Y:S02]  /*b3d0*/  SHF.R.U32.HI R4, RZ, 0x1, R16 ;  /* 0x00000001ff047819 */ /* 0x004fe40000011610 */
[----:B------:R-:W-:Y:S02]  /*b3e0*/  ISETP.NE.AND.EX P0, PT, RZ, UR5, PT, P0 ;  /* 0x00000005ff007c0c */ /* 0x000fe4000bf05300 */
[C---:B------:R-:W-:Y:S02]  /*b3f0*/  LOP3.LUT R3, R0.reuse, 0xc0, RZ, 0xc0, !PT ;  /* 0x000000c000037812 */ /* 0x040fe400078ec0ff */
[----:B----4-:R-:W-:-:S02]  /*b400*/  LOP3.LUT R5, R0, 0x20, RZ, 0xc0, !PT ;  /* 0x0000002000057812 */ /* 0x010fc400078ec0ff */
[----:B------:R-:W-:Y:S01]  /*b410*/  LOP3.LUT R3, R3, 0x8, R4, 0xf8, !PT ;  /* 0x0000000803037812 */ /* 0x000fe200078ef804 */
[----:B------:R-:W-:Y:S01]  /*b420*/  IMAD.SHL.U32 R4, R16, 0x4, RZ ;  /* 0x0000000410047824 */ /* 0x000fe200078e00ff */
[----:B------:R-:W-:Y:S01]  /*b430*/  IADD3 R17, R17, 0x1f, RZ ;  /* 0x0000001f11117810 */ /* 0x000fe20007ffe0ff */
[----:B------:R-:W-:Y:S01]  /*b440*/  IMAD R5, R18, 0x200, R5 ;  /* 0x0000020012057824 */ /* 0x000fe200078e0205 */
[----:B------:R-:W-:Y:S02]  /*b450*/  LOP3.LUT R0, R0, 0x100, RZ, 0xc0, !PT ;  /* 0x0000010000007812 */ /* 0x000fe400078ec0ff */
[----:B------:R-:W-:Y:S01]  /*b460*/  LOP3.LUT R3, R3, 0x18, R4, 0x78, !PT ;  /* 0x0000001803037812 */ /* 0x000fe200078e7804 */
[----:B------:R-:W2:Y:S01]  /*b470*/  @P0 LDC R19, c[0x0][0x720] ;  /* 0x0001c800ff130b82 */ /* 0x000ea20000000800 */
[----:B------:R-:W-:Y:S02]  /*b480*/  ISETP.GT.U32.AND P1, PT, R17, 0x3e, PT ;  /* 0x0000003e1100780c */ /* 0x000fe40003f24070 */
[----:B------:R-:W-:-:S02]  /*b490*/  IADD3 R3, R3, R5, R0 ;  /* 0x0000000503037210 */ /* 0x000fc40007ffe000 */
[----:B------:R-:W-:-:S03]  /*b4a0*/  LOP3.LUT P0, RZ, R16, 0x4, RZ, 0xc0, !PT ;  /* 0x0000000410ff7812 */ /* 0x000fc6000780c0ff */
[----:B------:R-:W-:Y:S02]  /*b4b0*/  IMAD R3, R3, 0x2, R2 ;  /* 0x0000000203037824 */ /* 0x000fe400078e0202 */
[-C--:B--2---:R-:W-:Y:S01]  /*b4c0*/  FMUL R88, R88, R19.reuse ;  /* 0x0000001358587220 */ /* 0x084fe20000400000 */
[-C--:B------:R-:W-:Y:S01]  /*b4d0*/  FMUL R89, R89, R19.reuse ;  /* 0x0000001359597220 */ /* 0x080fe20000400000 */
[-C--:B------:R-:W-:Y:S01]  /*b4e0*/  FMUL R0, R90, R19.reuse ;  /* 0x000000135a007220 */ /* 0x080fe20000400000 */
[-C--:B------:R-:W-:Y:S01]  /*b4f0*/  FMUL R5, R22, R19.reuse ;  /* 0x0000001316057220 */ /* 0x080fe20000400000 */
[-C--:B------:R-:W-:Y:S01]  /*b500*/  FMUL R96, R96, R19.reuse ;  /* 0x0000001360607220 */ /* 0x080fe20000400000 */
[-C--:B------:R-:W-:Y:S01]  /*b510*/  FMUL R97, R97, R19.reuse ;  /* 0x0000001361617220 */ /* 0x080fe20000400000 */
[----:B------:R-:W-:Y:S01]  /*b520*/  F2FP.F16.F32.PACK_AB R88, R89, R88 ;  /* 0x000000585958723e */ /* 0x000fe200000000ff */
[-C--:B------:R-:W-:Y:S01]  /*b530*/  FMUL R92, R92, R19.reuse ;  /* 0x000000135c5c7220 */ /* 0x080fe20000400000 */
[----:B------:R-:W-:Y:S01]  /*b540*/  F2FP.F16.F32.PACK_AB R89, R5, R0 ;  /* 0x000000000559723e */ /* 0x000fe200000000ff */
        /* <DEDUP_REMOVED lines=9> */
[----:B------:R-:W-:-:S02]  /*b5e0*/  IMAD.MOV.U32 R0, RZ, RZ, 0x10 ;  /* 0x00000010ff007424 */ /* 0x000fc400078e00ff */
        /* <DEDUP_REMOVED lines=15> */
[----:B------:R-:W-:Y:S01]  /*b6e0*/  F2FP.F16.F32.PACK_AB R96, R97, R96 ;  /* 0x000000606160723e */ /* 0x000fe200000000ff */
[----:B------:R-:W-:Y:S01]  /*b6f0*/  FMUL R19, R118, R19 ;  /* 0x0000001376137220 */ /* 0x000fe20000400000 */
[----:B------:R-:W-:-:S02]  /*b700*/  F2FP.F16.F32.PACK_AB R90, R93, R92 ;  /* 0x0000005c5d5a723e */ /* 0x000fc400000000ff */
[----:B------:R-:W-:Y:S02]  /*b710*/  F2FP.F16.F32.PACK_AB R91, R7, R4 ;  /* 0x00000004075b723e */ /* 0x000fe400000000ff */
[----:B------:R-:W-:Y:S02]  /*b720*/  F2FP.F16.F32.PACK_AB R97, R9, R6 ;  /* 0x000000060961723e */ /* 0x000fe400000000ff */
[----:B------:R-:W-:Y:S02]  /*b730*/  F2FP.F16.F32.PACK_AB R98, R101, R100 ;  /* 0x000000646562723e */ /* 0x000fe400000000ff */
[----:B------:R-:W-:Y:S02]  /*b740*/  F2FP.F16.F32.PACK_AB R99, R11, R8 ;  /* 0x000000080b63723e */ /* 0x000fe400000000ff */
[----:B------:R-:W-:Y:S01]  /*b750*/  SEL R0, R0, 0xfffffff0, !P0 ;  /* 0xfffffff000007807 */ /* 0x000fe20004000000 */
[----:B------:R-:W-:Y:S06]  /*b760*/  @P1 BRA `(.L_x_68) ;  /* 0x0000000000041947 */ /* 0x000fec0003800000 */
[----:B------:R-:W-:-:S04]  /*b770*/  DEPBAR.LE SB0, 0x1 ;  /* 0x000080400000791a */ /* 0x000fc80000000000 */
.L_x_68:
[----:B------:R-:W-:Y:S05]  /*b780*/  WARPSYNC.ALL ;  /* 0x0000000000007948 */ /* 0x000fea0003800000 */
[----:B------:R-:W-:Y:S01]  /*b790*/  BAR.SYNC.DEFER_BLOCKING 0x1, 0x80 ;  /* 0x0042000000007b1d */ /* 0x000fe20000010000 */
[----:B------:R-:W-:Y:S02]  /*b7a0*/  LEA R0, R0, R3, 0x1 ;  /* 0x0000000300007211 */ /* 0x000fe400078e08ff */
[----:B------:R-:W-:Y:S02]  /*b7b0*/  F2FP.F16.F32.PACK_AB R104, R105, R104 ;  /* 0x000000686968723e */ /* 0x000fe400000000ff */
[----:B------:R-:W-:Y:S01]  /*b7c0*/  F2FP.F16.F32.PACK_AB R112, R113, R112 ;  /* 0x000000707170723e */ /* 0x000fe200000000ff */
[----:B------:R-:W-:Y:S01]  /*b7d0*/  BSSY B0, `(.L_x_69) ;  /* 0x000001d000007945 */ /* 0x000fe20003800000 */
[----:B------:R-:W-:-:S02]  /*b7e0*/  F2FP.F16.F32.PACK_AB R105, R10, R13 ;  /* 0x0000000d0a69723e */ /* 0x000fc400000000ff */
[----:B------:R-:W-:Y:S02]  /*b7f0*/  F2FP.F16.F32.PACK_AB R106, R109, R108 ;  /* 0x0000006c6d6a723e */ /* 0x000fe400000000ff */
[----:B------:R-:W-:Y:S02]  /*b800*/  F2FP.F16.F32.PACK_AB R107, R12, R15 ;  /* 0x0000000f0c6b723e */ /* 0x000fe400000000ff */
[----:B------:R-:W-:Y:S02]  /*b810*/  F2FP.F16.F32.PACK_AB R113, R14, R17 ;  /* 0x000000110e71723e */ /* 0x000fe400000000ff */
[----:B------:R-:W-:Y:S02]  /*b820*/  F2FP.F16.F32.PACK_AB R114, R117, R116 ;  /* 0x000000747572723e */ /* 0x000fe400000000ff */
[----:B------:R-:W-:Y:S01]  /*b830*/  F2FP.F16.F32.PACK_AB R115, R16, R19 ;  /* 0x000000131073723e */ /* 0x000fe200000000ff */
[----:B------:R2:W-:Y:S04]  /*b840*/  STSM.16.M88.4 [R3], R88 ;  /* 0x0000005803007844 */ /* 0x0005e80000000200 */
[----:B------:R2:W-:Y:S01]  /*b850*/  STSM.16.M88.4 [R0], R96 ;  /* 0x0000006000007844 */ /* 0x0005e20000000200 */
[----:B------:R-:W-:Y:S01]  /*b860*/  @!PT LDS RZ, [RZ] ;  /* 0x00000000fffff984 */ /* 0x000fe20000000800 */
[----:B------:R-:W-:Y:S01]  /*b870*/  @!PT LDS RZ, [RZ] ;  /* 0x00000000fffff984 */ /* 0x000fe20000000800 */
[----:B------:R-:W-:Y:S01]  /*b880*/  @!PT LDS RZ, [RZ] ;  /* 0x00000000fffff984 */ /* 0x000fe20000000800 */
[----:B------:R-:W-:Y:S01]  /*b890*/  @!PT LDS RZ, [RZ] ;  /* 0x00000000fffff984 */ /* 0x000fe20000000800 */
[----:B------:R3:W-:Y:S06]  /*b8a0*/  MEMBAR.ALL.CTA ;  /* 0x0000000000007992 */ /* 0x0007ec0000008000 */
[----:B---3--:R-:W3:Y:S02]  /*b8b0*/  FENCE.VIEW.ASYNC.S ;  /* 0x00000000000073c6 */ /* 0x008ee40000000000 */
[----:B---3--:R-:W-:Y:S06]  /*b8c0*/  BAR.SYNC.DEFER_BLOCKING 0x1, 0x80 ;  /* 0x0042000000007b1d */ /* 0x008fec0000010000 */
[----:B------:R-:W-:Y:S05]  /*b8d0*/  @P1 BRA `(.L_x_70) ;  /* 0x0000000000301947 */ /* 0x000fea0003800000 */
[----:B------:R-:W3:Y:S01]  /*b8e0*/  S2UR UR10, SR_CTAID.X ;  /* 0x00000000000a79c3 */ /* 0x000ee20000002500 */
[----:B------:R-:W-:Y:S01]  /*b8f0*/  ULDC.64 UR4, c[0x0][0x198] ;  /* 0x0000660000047ab9 */ /* 0x000fe20000000a00 */
[----:B------:R-:W-:Y:S01]  /*b900*/  R2UR UR8, R2 ;  /* 0x00000000020872ca */ /* 0x000fe200000e0000 */
[----:B------:R-:W-:Y:S01]  /*b910*/  UIADD3 UR4, UP0, UR4, 0x670, URZ ;  /* 0x0000067004047890 */ /* 0x000fe2000ff1e03f */
[----:B------:R-:W-:Y:S01]  /*b920*/  UMOV UR9, URZ ;  /* 0x0000003f00097c82 */ /* 0x000fe20008000000 */
[----:B------:R-:W-:Y:S02]  /*b930*/  UMOV UR11, UR36 ;  /* 0x00000024000b7c82 */ /* 0x000fe40008000000 */
[----:B------:R-:W-:Y:S01]  /*b940*/  UIADD3.X UR5, URZ, UR5, URZ, UP0, !UPT ;  /* 0x000000053f057290 */ /* 0x000fe200087fe43f */
[----:B------:R-:W-:Y:S01]  /*b950*/  UMOV UR12, UR37 ;  /* 0x00000025000c7c82 */ /* 0x000fe20008000000 */
[----:B---3--:R-:W-:-:S09]  /*b960*/  USHF.L.U32 UR10, UR10, 0x6, URZ ;  /* 0x000000060a0a7899 */ /* 0x008fd2000800063f */
[----:B------:R3:W-:Y:S01]  /*b970*/  UTMASTG.4D [UR8], [UR4] ;  /* 0x00000008040073b5 */ /* 0x0007e20008018000 */
[----:B------:R0:W-:Y:S01]  /*b980*/  UTMACMDFLUSH ;  /* 0x00000000000079b7 */ /* 0x0001e20000000000 */
[----:B---3--:R-:W-:-:S04]  /*b990*/  DEPBAR.LE SB0, 0x1 ;  /* 0x000080400000791a */ /* 0x008fc80000000000 */
.L_x_70:
[----:B------:R-:W-:Y:S05]  /*b9a0*/  BSYNC B0 ;  /* 0x0000000000007941 */ /* 0x000fea0003800000 */
.L_x_69:
[----:B------:R-:W-:Y:S06]  /*b9b0*/  BAR.SYNC.DEFER_BLOCKING 0x1, 0x80 ;  /* 0x0042000000007b1d */ /* 0x000fec0000010000 */
[----:B------:R-:W-:Y:S01]  /*b9c0*/  BSSY B0, `(.L_x_71) ;  /* 0x0000017000007945 */ /* 0x000fe20003800000 */
[----:B------:R3:W-:Y:S04]  /*b9d0*/  STSM.16.M88.4 [R3+0x1000], R104 ;  /* 0x0010006803007844 */ /* 0x0007e80000000200 */
[----:B------:R3:W-:Y:S01]  /*b9e0*/  STSM.16.M88.4 [R0+0x1000], R112 ;  /* 0x0010007000007844 */ /* 0x0007e20000000200 */
[----:B------:R-:W-:Y:S01]  /*b9f0*/  @!PT LDS RZ, [RZ] ;  /* 0x00000000fffff984 */ /* 0x000fe20000000800 */
[----:B------:R-:W-:Y:S01]  /*ba00*/  @!PT LDS RZ, [RZ] ;  /* 0x00000000fffff984 */ /* 0x000fe20000000800 */
[----:B------:R-:W-:Y:S01]  /*ba10*/  @!PT LDS RZ, [RZ] ;  /* 0x00000000fffff984 */ /* 0x000fe20000000800 */
[----:B------:R-:W-:Y:S01]  /*ba20*/  @!PT LDS RZ, [RZ] ;  /* 0x00000000fffff984 */ /* 0x000fe20000000800 */
[----:B------:R4:W-:Y:S06]  /*ba30*/  MEMBAR.ALL.CTA ;  /* 0x0000000000007992 */ /* 0x0009ec0000008000 */
[----:B----4-:R-:W4:Y:S02]  /*ba40*/  FENCE.VIEW.ASYNC.S ;  /* 0x00000000000073c6 */ /* 0x010f240000000000 */
[----:B----4-:R-:W-:Y:S06]  /*ba50*/  BAR.SYNC.DEFER_BLOCKING 0x1, 0x80 ;  /* 0x0042000000007b1d */ /* 0x010fec0000010000 */
[----:B------:R-:W-:Y:S05]  /*ba60*/  @P1 BRA `(.L_x_72) ;  /* 0x0000000000301947 */ /* 0x000fea0003800000 */
[----:B------:R-:W4:Y:S01]  /*ba70*/  S2UR UR10, SR_CTAID.X ;  /* 0x00000000000a79c3 */ /* 0x000f220000002500 */
[----:B------:R-:W-:Y:S01]  /*ba80*/  R2UR UR8, R2 ;  /* 0x00000000020872ca */ /* 0x000fe200000e0000 */
[----:B------:R-:W-:Y:S01]  /*ba90*/  ULDC.64 UR4, c[0x0][0x198] ;  /* 0x0000660000047ab9 */ /* 0x000fe20000000a00 */
[----:B------:R-:W-:Y:S01]  /*baa0*/  UMOV UR9, 0x20 ;  /* 0x0000002000097882 */ /* 0x000fe20000000000 */
[----:B------:R-:W-:Y:S01]  /*bab0*/  UIADD3 UR4, UP0, UR4, 0x670, URZ ;  /* 0x0000067004047890 */ /* 0x000fe2000ff1e03f */
[----:B------:R-:W-:Y:S01]  /*bac0*/  UMOV UR11, UR36 ;  /* 0x00000024000b7c82 */ /* 0x000fe20008000000 */
[----:B------:R-:W-:Y:S02]  /*bad0*/  UMOV UR12, UR37 ;  /* 0x00000025000c7c82 */ /* 0x000fe40008000000 */
[----:B------:R-:W-:-:S06]  /*bae0*/  UIADD3.X UR5, URZ, UR5, URZ, UP0, !UPT ;  /* 0x000000053f057290 */ /* 0x000fcc00087fe43f */
[----:B------:R-:W-:Y:S02]  /*baf0*/  UIADD3 UR8, UR8, 0x1000, URZ ;  /* 0x0000100008087890 */ /* 0x000fe4000fffe03f */
[----:B----4-:R-:W-:-:S09]  /*bb00*/  USHF.L.U32 UR10, UR10, 0x6, URZ ;  /* 0x000000060a0a7899 */ /* 0x010fd2000800063f */
[----:B------:R4:W-:Y:S02]  /*bb10*/  UTMASTG.4D [UR8], [UR4] ;  /* 0x00000008040073b5 */ /* 0x0009e40008018000 */
[----:B----4-:R0:W-:Y:S02]  /*bb20*/  UTMACMDFLUSH ;  /* 0x00000000000079b7 */ /* 0x0101e40000000000 */
.L_x_72:
[----:B------:R-:W-:Y:S05]  /*bb30*/  BSYNC B0 ;  /* 0x0000000000007941 */ /* 0x000fea0003800000 */
.L_x_71:
[----:B------:R-:W-:-:S04]  /*bb40*/  DEPBAR.LE SB0, 0x0 ;  /* 0x000080000000791a */ /* 0x000fc80000000000 */
[----:B------:R-:W-:Y:S05]  /*bb50*/  EXIT ;  /* 0x000000000000794d */ /* 0x000fea0003800000 */
        .weak           $__internal_0_$__cuda_sm20_rcp_rn_f32_slowpath
        .type           $__internal_0_$__cuda_sm20_rcp_rn_f32_slowpath,@function
        .size           $__internal_0_$__cuda_sm20_rcp_rn_f32_slowpath,(.L_x_78 - $__internal_0_$__cuda_sm20_rcp_rn_f32_slowpath)
$__internal_0_$__cuda_sm20_rcp_rn_f32_slowpath:
[----:B------:R-:W-:Y:S01]  /*bb60*/  IMAD.SHL.U32 R0, R3, 0x2, RZ ;  /* 0x0000000203007824 */ /* 0x000fe200078e00ff */
[----:B------:R-:W-:Y:S04]  /*bb70*/  BSSY B2, `(.L_x_73) ;  /* 0x0000030000027945 */ /* 0x000fe80003800000 */
[----:B------:R-:W-:-:S04]  /*bb80*/  SHF.R.U32.HI R13, RZ, 0x18, R0 ;  /* 0x00000018ff0d7819 */ /* 0x000fc80000011600 */
[----:B------:R-:W-:-:S13]  /*bb90*/  ISETP.NE.U32.AND P0, PT, R13, RZ, PT ;  /* 0x000000ff0d00720c */ /* 0x000fda0003f05070 */
[----:B------:R-:W-:Y:S05]  /*bba0*/  @P0 BRA `(.L_x_74) ;  /* 0x0000000000280947 */ /* 0x000fea0003800000 */
[----:B------:R-:W-:-:S05]  /*bbb0*/  IMAD.SHL.U32 R0, R3, 0x2, RZ ;  /* 0x0000000203007824 */ /* 0x000fca00078e00ff */
[----:B------:R-:W-:-:S13]  /*bbc0*/  ISETP.NE.AND P0, PT, R0, RZ, PT ;  /* 0x000000ff0000720c */ /* 0x000fda0003f05270 */
[----:B------:R-:W-:Y:S01]  /*bbd0*/  @P0 FFMA R5, R3, 1.84467440737095516160e+19, RZ ;  /* 0x5f80000003050823 */ /* 0x000fe200000000ff */
[----:B------:R-:W-:Y:S08]  /*bbe0*/  @!P0 MUFU.RCP R4, R3 ;  /* 0x0000000300048308 */ /* 0x000ff00000001000 */
[----:B------:R-:W1:Y:S02]  /*bbf0*/  @P0 MUFU.RCP R0, R5 ;  /* 0x0000000500000308 */ /* 0x000e640000001000 */
[----:B-1----:R-:W-:-:S04]  /*bc00*/  @P0 FFMA R10, R5, R0, -1 ;  /* 0xbf800000050a0423 */ /* 0x002fc80000000000 */
[----:B------:R-:W-:-:S04]  /*bc10*/  @P0 FADD.FTZ R11, -R10, -RZ ;  /* 0x800000ff0a0b0221 */ /* 0x000fc80000010100 */
[----:B------:R-:W-:-:S04]  /*bc20*/  @P0 FFMA R0, R0, R11, R0 ;  /* 0x0000000b00000223 */ /* 0x000fc80000000000 */
[----:B------:R-:W-:Y:S01]  /*bc30*/  @P0 FFMA R4, R0, 1.84467440737095516160e+19, RZ ;  /* 0x5f80000000040823 */ /* 0x000fe200000000ff */
[----:B------:R-:W-:Y:S06]  /*bc40*/  BRA `(.L_x_75) ;  /* 0x0000000000887947 */ /* 0x000fec0003800000 */
.L_x_74:
[----:B------:R-:W-:-:S04]  /*bc50*/  IADD3 R20, R13, -0xfd, RZ ;  /* 0xffffff030d147810 */ /* 0x000fc80007ffe0ff */
[----:B------:R-:W-:-:S13]  /*bc60*/  ISETP.GT.U32.AND P0, PT, R20, 0x1, PT ;  /* 0x000000011400780c */ /* 0x000fda0003f04070 */
[----:B------:R-:W-:Y:S05]  /*bc70*/  @P0 BRA `(.L_x_76) ;  /* 0x0000000000780947 */ /* 0x000fea0003800000 */
[----:B------:R-:W-:Y:S01]  /*bc80*/  LOP3.LUT R0, R3, 0x7fffff, RZ, 0xc0, !PT ;  /* 0x007fffff03007812 */ /* 0x000fe200078ec0ff */
[----:B------:R-:W-:-:S03]  /*bc90*/  IMAD.MOV.U32 R11, RZ, RZ, 0x3 ;  /* 0x00000003ff0b7424 */ /* 0x000fc600078e00ff */
[----:B------:R-:W-:Y:S02]  /*bca0*/  LOP3.LUT R0, R0, 0x3f800000, RZ, 0xfc, !PT ;  /* 0x3f80000000007812 */ /* 0x000fe400078efcff */
[----:B------:R-:W-:Y:S02]  /*bcb0*/  SHF.L.U32 R11, R11, R20, RZ ;  /* 0x000000140b0b7219 */ /* 0x000fe400000006ff */
[----:B------:R-:W1:Y:S02]  /*bcc0*/  MUFU.RCP R5, R0 ;  /* 0x0000000000057308 */ /* 0x000e640000001000 */
[----:B-1----:R-:W-:-:S04]  /*bcd0*/  FFMA R4, R0, R5, -1 ;  /* 0xbf80000000047423 */ /* 0x002fc80000000005 */
[----:B------:R-:W-:-:S04]  /*bce0*/  FADD.FTZ R4, -R4, -RZ ;  /* 0x800000ff04047221 */ /* 0x000fc80000010100 */
[CCC-:B------:R-:W-:Y:S01]  /*bcf0*/  FFMA.RM R10, R5.reuse, R4.reuse, R5.reuse ;  /* 0x00000004050a7223 */ /* 0x1c0fe20000004005 */
[----:B------:R-:W-:-:S04]  /*bd00*/  FFMA.RP R5, R5, R4, R5 ;  /* 0x0000000405057223 */ /* 0x000fc80000008005 */
[C---:B------:R-:W-:Y:S02]  /*bd10*/  LOP3.LUT R4, R10.reuse, 0x7fffff, RZ, 0xc0, !PT ;  /* 0x007fffff0a047812 */ /* 0x040fe400078ec0ff */
[----:B------:R-:W-:Y:S02]  /*bd20*/  FSETP.NEU.FTZ.AND P0, PT, R10, R5, PT ;  /* 0x000000050a00720b */ /* 0x000fe40003f1d000 */
[----:B------:R-:W-:Y:S02]  /*bd30*/  LOP3.LUT R4, R4, 0x800000, RZ, 0xfc, !PT ;  /* 0x0080000004047812 */ /* 0x000fe400078efcff */
[----:B------:R-:W-:Y:S02]  /*bd40*/  SEL R5, RZ, 0xffffffff, !P0 ;  /* 0xffffffffff057807 */ /* 0x000fe40004000000 */
[----:B------:R-:W-:-:S03]  /*bd50*/  LOP3.LUT R11, R11, R4, RZ, 0xc0, !PT ;  /* 0x000000040b0b7212 */ /* 0x000fc600078ec0ff */
[----:B------:R-:W-:Y:S01]  /*bd60*/  IMAD.MOV R5, RZ, RZ, -R5 ;  /* 0x000000ffff057224 */ /* 0x000fe200078e0a05 */
[----:B------:R-:W-:-:S04]  /*bd70*/  SHF.R.U32.HI R11, RZ, R20, R11 ;  /* 0x00000014ff0b7219 */ /* 0x000fc8000001160b */
[--C-:B------:R-:W-:Y:S01]  /*bd80*/  LOP3.LUT P1, RZ, R5, R20, R4.reuse, 0xf8, !PT ;  /* 0x0000001405ff7212 */ /* 0x100fe2000782f804 */
[----:B------:R-:W-:Y:S01]  /*bd90*/  VIADD R5, R13, 0xffffff04 ;  /* 0xffffff040d057836 */ /* 0x000fe20000000000 */
[C---:B------:R-:W-:Y:S02]  /*bda0*/  LOP3.LUT P0, RZ, R11.reuse, 0x1, RZ, 0xc0, !PT ;  /* 0x000000010bff7812 */ /* 0x040fe4000780c0ff */
[----:B------:R-:W-:Y:S02]  /*bdb0*/  LOP3.LUT P2, RZ, R11, 0x2, RZ, 0xc0, !PT ;  /* 0x000000020bff7812 */ /* 0x000fe4000784c0ff */
[----:B------:R-:W-:Y:S02]  /*bdc0*/  SHF.R.U32.HI R4, RZ, R5, R4 ;  /* 0x00000005ff047219 */ /* 0x000fe40000011604 */
[----:B------:R-:W-:Y:S02]  /*bdd0*/  PLOP3.LUT P0, PT, P0, P1, P2, 0xe0, 0x0 ;  /* 0x000000000000781c */ /* 0x000fe40000703c20 */
[----:B------:R-:W-:-:S02]  /*bde0*/  LOP3.LUT P1, RZ, R3, 0x7fffff, RZ, 0xc0, !PT ;  /* 0x007fffff03ff7812 */ /* 0x000fc4000782c0ff */
[----:B------:R-:W-:-:S04]  /*bdf0*/  SEL R0, RZ, 0x1, !P0 ;  /* 0x00000001ff007807 */ /* 0x000fc80004000000 */
[----:B------:R-:W-:-:S04]  /*be00*/  IADD3 R0, -R0, RZ, RZ ;  /* 0x000000ff00007210 */ /* 0x000fc80007ffe1ff */
[----:B------:R-:W-:-:S13]  /*be10*/  ISETP.GE.AND P0, PT, R0, RZ, PT ;  /* 0x000000ff0000720c */ /* 0x000fda0003f06270 */
[----:B------:R-:W-:-:S05]  /*be20*/  @!P0 IADD3 R4, R4, 0x1, RZ ;  /* 0x0000000104048810 */ /* 0x000fca0007ffe0ff */
[----:B------:R-:W-:-:S05]  /*be30*/  @!P1 IMAD.SHL.U32 R4, R4, 0x2, RZ ;  /* 0x0000000204049824 */ /* 0x000fca00078e00ff */
[----:B------:R-:W-:Y:S01]  /*be40*/  LOP3.LUT R4, R4, 0x80000000, R3, 0xf8, !PT ;  /* 0x8000000004047812 */ /* 0x000fe200078ef803 */
[----:B------:R-:W-:Y:S06]  /*be50*/  BRA `(.L_x_75) ;  /* 0x0000000000047947 */ /* 0x000fec0003800000 */
.L_x_76:
[----:B------:R1:W2:Y:S02]  /*be60*/  MUFU.RCP R4, R3 ;  /* 0x0000000300047308 */ /* 0x0002a40000001000 */
.L_x_75:
[----:B------:R-:W-:Y:S05]  /*be70*/  BSYNC B2 ;  /* 0x0000000000027941 */ /* 0x000fea0003800000 */
.L_x_73:
[----:B--2---:R-:W-:Y:S01]  /*be80*/  MOV R0, R4 ;  /* 0x0000000400007202 */ /* 0x004fe20000000f00 */
[----:B------:R-:W-:Y:S01]  /*be90*/  IMAD.MOV.U32 R4, RZ, RZ, R12 ;  /* 0x000000ffff047224 */ /* 0x000fe200078e000c */
[----:B------:R-:W-:-:S04]  /*bea0*/  MOV R5, 0x0 ;  /* 0x0000000000057802 */ /* 0x000fc80000000f00 */
[----:B-1----:R-:W-:Y:S05]  /*beb0*/  RET.REL.NODEC R4 `(_ZN7cutlass13device_kernelINS_4fmha6kernel13FmhaKernelTmaINS1_10collective15FmhaMainloopTmaINS_6half_tEfN4cute5tupleIJNS7_1CILi64EEENS9_ILi128EEESA_EEENS4_12CausalFusionEJEEENS4_15FmhaFwdEpilogueIS6_fNS8_IJSA_SA_SB_EEEEEJEEEEEvNT_6ParamsE) ;  /* 0xffffff4004507950 */ /* 0x002fea0003c3ffff */
.L_x_77:
[----:B------:R-:W-:-:S00]  /*bec0*/  BRA `(.L_x_77) ;  /* 0xfffffffc00fc7947 */ /* 0x000fc0000383ffff */
[----:B------:R-:W-:-:S00]  /*bed0*/  NOP ;  /* 0x0000000000007918 */ /* 0x000fc00000000000 */
        /* <DEDUP_REMOVED lines=10> */
.L_x_78:


//--------------------- .nv.global.init           --------------------------
	.section	.nv.global.init,"aw",@progbits
.nv.global.init:
	.type		$str$23,@object
	.size		$str$23,($str$24 - $str$23)
$str$23:
        /*0000*/ 	.byte	0x28, 0x61, 0x64, 0x64, 0x72, 0x65, 0x73, 0x73, 0x20, 0x26, 0x20, 0x6d, 0x61, 0x73, 0x6b, 0x29
        /*0010*/ 	.byte	0x20, 0x3d, 0x3d, 0x20, 0x30, 0x00
	.type		$str$24,@object
	.size		$str$24,(__unnamed_1 - $str$24)
$str$24:
        /*0016*/ 	.byte	0x2f, 0x74, 0x6d, 0x70, 0x2f, 0x63, 0x75, 0x74, 0x6c, 0x61, 0x73, 0x73, 0x5f, 0x73, 0x77, 0x65
        /*0026*/ 	.byte	0x65, 0x70, 0x5f, 0x73, 0x72, 0x63, 0x2f, 0x69, 0x6e, 0x63, 0x6c, 0x75, 0x64, 0x65, 0x2f, 0x63
        /*0036*/ 	.byte	0x75, 0x74, 0x65, 0x2f, 0x70, 0x6f, 0x69, 0x6e, 0x74, 0x65, 0x72, 0x5f, 0x66, 0x6c, 0x61, 0x67
        /*0046*/ 	.byte	0x67, 0x65, 0x64, 0x2e, 0x68, 0x70, 0x70, 0x00
	.type		__unnamed_1,@object
	.size		__unnamed_1,(.L_0 - __unnamed_1)
__unnamed_1:
        /*004e*/ 	.byte	0x61, 0x75, 0x74, 0x6f, 0x20, 0x63, 0x75, 0x74, 0x65, 0x3a, 0x3a, 0x61, 0x73, 0x5f, 0x70, 0x6f
        /* <DEDUP_REMOVED lines=27> */
        /*020e*/ 	.byte	0x3e, 0x3e, 0x3e, 0x3e, 0x3e, 0x5d, 0x00
.L_0:


//--------------------- .nv.shared._ZN7cutlass13device_kernelINS_4fmha6kernel13FmhaKernelTmaINS1_10collective15FmhaMainloopTmaINS_6half_tEfN4cute5tupleIJNS7_1CILi64EEENS9_ILi128EEESA_EEENS4_12CausalFusionEJEEENS4_15FmhaFwdEpilogueIS6_fNS8_IJSA_SA_SB_EEEEEJEEEEEvNT_6ParamsE --------------------------
	.section	.nv.shared._ZN7cutlass13device_kernelINS_4fmha6kernel13FmhaKernelTmaINS1_10collective15FmhaMainloopTmaINS_6half_tEfN4cute5tupleIJNS7_1CILi64EEENS9_ILi128EEESA_EEENS4_12CausalFusionEJEEENS4_15FmhaFwdEpilogueIS6_fNS8_IJSA_SA_SB_EEEEEJEEEEEvNT_6ParamsE,"aw",@nobits
	.sectionflags	@""
	.align	16
	.zero		1024


//--------------------- .nv.shared.reserved.0     --------------------------
	.section	.nv.shared.reserved.0,"aw",@nobits
	.weak		__nv_reservedSMEM_offset_0_alias
	.size		__nv_reservedSMEM_offset_0_alias, 0, 0
	.other		__nv_reservedSMEM_offset_0_alias,@"STO_CUDA_RESERVED_SHARED STV_DEFAULT"
__nv_reservedSMEM_offset_0_alias:
	.zero		0


//--------------------- .nv.global                --------------------------
	.section	.nv.global,"aw",@nobits
.nv.global:
	.type		_ZN39_INTERNAL_c1025575_4_k_cu_723fce40_29254cute1_E,@object
	.size		_ZN39_INTERNAL_c1025575_4_k_cu_723fce40_29254cute1_E,(_ZN39_INTERNAL_c1025575_4_k_cu_723fce40_29254cuda3std3__45__cpo6cbeginE - _ZN39_INTERNAL_c1025575_4_k_cu_723fce40_29254cute1_E)
_ZN39_INTERNAL_c1025575_4_k_cu_723fce40_29254cute1_E:
	.zero		1
	.type		_ZN39_INTERNAL_c1025575_4_k_cu_723fce40_29254cuda3std3__45__cpo6cbeginE,@object
	.size		_ZN39_INTERNAL_c1025575_4_k_cu_723fce40_29254cuda3std3__45__cpo6cbeginE,(_ZN39_INTERNAL_c1025575_4_k_cu_723fce40_29254cuda3std3__48in_placeE - _ZN39_INTERNAL_c1025575_4_k_cu_723fce40_29254cuda3std3__45__cpo6cbeginE)
_ZN39_INTERNAL_c1025575_4_k_cu_723fce40_29254cuda3std3__45__cpo6cbeginE:
	.zero		1
	.type		_ZN39_INTERNAL_c1025575_4_k_cu_723fce40_29254cuda3std3__48in_placeE,@object
	.size		_ZN39_INTERNAL_c1025575_4_k_cu_723fce40_29254cuda3std3__48in_placeE,(_ZN39_INTERNAL_c1025575_4_k_cu_723fce40_29254cuda3std6ranges3__45__cpo9iter_moveE - _ZN39_INTERNAL_c1025575_4_k_cu_723fce40_29254cuda3std3__48in_placeE)
_ZN39_INTERNAL_c1025575_4_k_cu_723fce40_29254cuda3std3__48in_placeE:
	.zero		1
	.type		_ZN39_INTERNAL_c1025575_4_k_cu_723fce40_29254cuda3std6ranges3__45__cpo9iter_moveE,@object
	.size		_ZN39_INTERNAL_c1025575_4_k_cu_723fce40_29254cuda3std6ranges3__45__cpo9iter_moveE,(_ZN39_INTERNAL_c1025575_4_k_cu_723fce40_29254cuda3std3__45__cpo5beginE - _ZN39_INTERNAL_c1025575_4_k_cu_723fce40_29254cuda3std6ranges3__45__cpo9iter_moveE)
_ZN39_INTERNAL_c1025575_4_k_cu_723fce40_29254cuda3std6ranges3__45__cpo9iter_moveE:
	.zero		1
	.type		_ZN39_INTERNAL_c1025575_4_k_cu_723fce40_29254cuda3std3__45__cpo5beginE,@object
	.size		_ZN39_INTERNAL_c1025575_4_k_cu_723fce40_29254cuda3std3__45__cpo5beginE,(_ZN39_INTERNAL_c1025575_4_k_cu_723fce40_29254cuda3std3__441_GLOBAL__N__c1025575_4_k_cu_723fce40_29256ignoreE - _ZN39_INTERNAL_c1025575_4_k_cu_723fce40_29254cuda3std3__45__cpo5beginE)
_ZN39_INTERNAL_c1025575_4_k_cu_723fce40_29254cuda3std3__45__cpo5beginE:
	.zero		1
	.type		_ZN39_INTERNAL_c1025575_4_k_cu_723fce40_29254cuda3std3__441_GLOBAL__N__c1025575_4_k_cu_723fce40_29256ignoreE,@object
	.size		_ZN39_INTERNAL_c1025575_4_k_cu_723fce40_29254cuda3std3__441_GLOBAL__N__c1025575_4_k_cu_723fce40_29256ignoreE,(_ZN39_INTERNAL_c1025575_4_k_cu_723fce40_29254cute7productE - _ZN39_INTERNAL_c1025575_4_k_cu_723fce40_29254cuda3std3__441_GLOBAL__N__c1025575_4_k_cu_723fce40_29256ignoreE)
_ZN39_INTERNAL_c1025575_4_k_cu_723fce40_29254cuda3std3__441_GLOBAL__N__c1025575_4_k_cu_723fce40_29256ignoreE:
	.zero		1
	.type		_ZN39_INTERNAL_c1025575_4_k_cu_723fce40_29254cute7productE,@object
	.size		_ZN39_INTERNAL_c1025575_4_k_cu_723fce40_29254cute7productE,(_ZN39_INTERNAL_c1025575_4_k_cu_723fce40_29254cuda3std3__45__cpo3endE - _ZN39_INTERNAL_c1025575_4_k_cu_723fce40_29254cute7productE)
_ZN39_INTERNAL_c1025575_4_k_cu_723fce40_29254cute7productE:
	.zero		1
	.type		_ZN39_INTERNAL_c1025575_4_k_cu_723fce40_29254cuda3std3__45__cpo3endE,@object
	.size		_ZN39_INTERNAL_c1025575_4_k_cu_723fce40_29254cuda3std3__45__cpo3endE,(_ZN39_INTERNAL_c1025575_4_k_cu_723fce40_29254cuda3std3__419piecewise_constructE - _ZN39_INTERNAL_c1025575_4_k_cu_723fce40_29254cuda3std3__45__cpo3endE)
_ZN39_INTERNAL_c1025575_4_k_cu_723fce40_29254cuda3std3__45__cpo3endE:
	.zero		1
	.type		_ZN39_INTERNAL_c1025575_4_k_cu_723fce40_29254cuda3std3__419piecewise_constructE,@object
	.size		_ZN39_INTERNAL_c1025575_4_k_cu_723fce40_29254cuda3std3__419piecewise_constructE,(_ZN39_INTERNAL_c1025575_4_k_cu_723fce40_29254cuda3std3__45__cpo4cendE - _ZN39_INTERNAL_c1025575_4_k_cu_723fce40_29254cuda3std3__419piecewise_constructE)
_ZN39_INTERNAL_c1025575_4_k_cu_723fce40_29254cuda3std3__419piecewise_constructE:
	.zero		1
	.type		_ZN39_INTERNAL_c1025575_4_k_cu_723fce40_29254cuda3std3__45__cpo4cendE,@object
	.size		_ZN39_INTERNAL_c1025575_4_k_cu_723fce40_29254cuda3std3__45__cpo4cendE,(_ZN39_INTERNAL_c1025575_4_k_cu_723fce40_29254cuda3std6ranges3__45__cpo4swapE - _ZN39_INTERNAL_c1025575_4_k_cu_723fce40_29254cuda3std3__45__cpo4cendE)
_ZN39_INTERNAL_c1025575_4_k_cu_723fce40_29254cuda3std3__45__cpo4cendE:
	.zero		1
	.type		_ZN39_INTERNAL_c1025575_4_k_cu_723fce40_29254cuda3std6ranges3__45__cpo4swapE,@object
	.size		_ZN39_INTERNAL_c1025575_4_k_cu_723fce40_29254cuda3std6ranges3__45__cpo4swapE,(.L_8 - _ZN39_INTERNAL_c1025575_4_k_cu_723fce40_29254cuda3std6ranges3__45__cpo4swapE)
_ZN39_INTERNAL_c1025575_4_k_cu_723fce40_29254cuda3std6ranges3__45__cpo4swapE:
	.zero		1
.L_8:


//--------------------- .nv.constant0._ZN7cutlass13device_kernelINS_4fmha6kernel13FmhaKernelTmaINS1_10collective15FmhaMainloopTmaINS_6half_tEfN4cute5tupleIJNS7_1CILi64EEENS9_ILi128EEESA_EEENS4_12CausalFusionEJEEENS4_15FmhaFwdEpilogueIS6_fNS8_IJSA_SA_SB_EEEEEJEEEEEvNT_6ParamsE --------------------------
	.section	.nv.constant0._ZN7cutlass13device_kernelINS_4fmha6kernel13FmhaKernelTmaINS1_10collective15FmhaMainloopTmaINS_6half_tEfN4cute5tupleIJNS7_1CILi64EEENS9_ILi128EEESA_EEENS4_12CausalFusionEJEEENS4_15FmhaFwdEpilogueIS6_fNS8_IJSA_SA_SB_EEEEEJEEEEEvNT_6ParamsE,"a",@progbits
	.sectionflags	@""
	.align	4
.nv.constant0._ZN7cutlass13device_kernelINS_4fmha6kernel13FmhaKernelTmaINS1_10collective15FmhaMainloopTmaINS_6half_tEfN4cute5tupleIJNS7_1CILi64EEENS9_ILi128EEESA_EEENS4_12CausalFusionEJEEENS4_15FmhaFwdEpilogueIS6_fNS8_IJSA_SA_SB_EEEEEJEEEEEvNT_6ParamsE:
	.zero		2688


//--------------------- SYMBOLS --------------------------

	.type		.nv.reservedSmem.offset0,@object
	.size		.nv.reservedSmem.offset0,0x4
	.type		__assertfail,@function
